	.target	sm_100a

	.elftype	@"ET_EXEC"


//--------------------- .note.nv.tkinfo           --------------------------
	.section	.note.nv.tkinfo,"",@"SHT_NOTE"
	.sectionflags	@"SHF_NOTE_NV_TKINFO"
	.tkinfo
        /*0018*/ 	.word	0x00000002
        /*0030*/ 	.string	""
        /*0030*/ 	.string	"ptxas"
        /*0030*/ 	.string	"Cuda compilation tools, release 13.0, V13.0.88"
        /*0030*/ 	.string	"Build cuda_13.0.r13.0/compiler.36424714_0"
        /*0030*/ 	.string	"-arch sm_100a -m 64 "



//--------------------- .note.nv.cuinfo           --------------------------
	.section	.note.nv.cuinfo,"",@"SHT_NOTE"
	.sectionflags	@"SHF_NOTE_NV_CUINFO"
        /*0018*/ 	.short	0x0002
        /*001a*/ 	.short	0x0064
        /*001c*/ 	.short	0x0082
	.zero		2


//--------------------- .nv.info                  --------------------------
	.section	.nv.info,"",@"SHT_CUDA_INFO"
	.align	4


	//----- nvinfo : EIATTR_REGCOUNT
	.align		4
        /*0000*/ 	.byte	0x04, 0x2f
        /*0002*/ 	.short	(.L_19 - .L_18)
	.align		4
.L_18:
        /*0004*/ 	.word	index@(_ZN7cutlass13device_kernelINS_4gemm6kernel13GemmUniversalIN4cute5tupleIJiiiiEEENS1_10collective13CollectiveMmaINS1_35MainloopSm100TmaUmmaWarpSpecializedILi18ELi2ELi4ENS5_IJNS4_1CILi2EEESB_NSA_ILi1EEEEEEEENS5_IJNSA_ILi128EEENSA_ILi64EEESF_EEENS_12float_e4m3_tENS5_IJlSC_lEEESI_SJ_NS4_8TiledMMAINS4_8MMA_AtomIJNS4_10MMA_TraitsINS4_25SM100_MMA_F8F6F4_2x1SM_SSEJSI_SI_fSF_SG_NS4_17integral_constantINS4_4UMMA5MajorELSQ_0EEESR_NSO_INSP_7ScaleInELSS_0EEEST_EEEEEENS4_6LayoutINS5_IJSC_SC_SC_EEENS5_IJNSA_ILi0EEESY_SY_EEEEENS5_IJNS4_10UnderscoreES11_S11_EEEEENS4_28SM100_TMA_2SM_LOAD_MULTICASTENS4_14ComposedLayoutINS4_7SwizzleILi3ELi4ELi3EEENS4_18smem_ptr_flag_bitsILi8EEENSW_INS5_IJNSA_ILi8EEESF_EEENS5_IJSF_SC_EEEEEEEvNS4_8identityENS4_18SM100_TMA_2SM_LOADES1E_vS1F_EENS_8epilogue10collective18CollectiveEpilogueINS1I_23Sm100TmaWarpSpecializedILi1ELi1ELi32ELb0ELb0EEEJNS5_IJSG_SG_SF_EEENS5_IJNSW_ISG_SC_EES1O_EEESI_SJ_SI_SJ_NS1I_6fusion15FusionCallbacksIS1M_NS1Q_17LinearCombinationISI_fSI_fLNS_15FloatRoundStyleE2EEES1N_S1P_JEEENS4_5SM1004TMEM4LOAD26SM100_TMEM_LOAD_32dp32b32xENS4_13SM90_TMA_LOADENS15_INS16_ILi2ELi4ELi3EEES19_NSW_INS5_IJS1A_SG_EEENS5_IJSG_SC_EEEEEEENS4_39AutoVectorizingCopyWithAssumedAlignmentILi128EEENS4_14SM90_TMA_STOREES25_S27_S27_EEEvvEEEEvNT_6ParamsE)
        /*0008*/ 	.word	0x0000005a


	//----- nvinfo : EIATTR_FRAME_SIZE
	.align		4
.L_19:
        /*000c*/ 	.byte	0x04, 0x11
        /*000e*/ 	.short	(.L_21 - .L_20)
	.align		4
.L_20:
        /*0010*/ 	.word	index@($__internal_2_$__cuda_sm10x_tcgen05_guardrail_trap_unallocated_columns_being_dealloced)
        /*0014*/ 	.word	0x00000000


	//----- nvinfo : EIATTR_FRAME_SIZE
	.align		4
.L_21:
        /*0018*/ 	.byte	0x04, 0x11
        /*001a*/ 	.short	(.L_23 - .L_22)
	.align		4
.L_22:
        /*001c*/ 	.word	index@($__internal_1_$__cuda_sm10x_tcgen05_guardrail_trap_phase_invalid_during_alloc)
        /*0020*/ 	.word	0x00000000


	//----- nvinfo : EIATTR_FRAME_SIZE
	.align		4
.L_23:
        /*0024*/ 	.byte	0x04, 0x11
        /*0026*/ 	.short	(.L_25 - .L_24)
	.align		4
.L_24:
        /*0028*/ 	.word	index@($__internal_0_$__cuda_sm10x_tcgen05_guardrail_trap_col_being_dealloced_not_returned_by_alloc)
        /*002c*/ 	.word	0x00000000


	//----- nvinfo : EIATTR_FRAME_SIZE
	.align		4
.L_25:
        /*0030*/ 	.byte	0x04, 0x11
        /*0032*/ 	.short	(.L_27 - .L_26)
	.align		4
.L_26:
        /*0034*/ 	.word	index@(_ZN7cutlass13device_kernelINS_4gemm6kernel13GemmUniversalIN4cute5tupleIJiiiiEEENS1_10collective13CollectiveMmaINS1_35MainloopSm100TmaUmmaWarpSpecializedILi18ELi2ELi4ENS5_IJNS4_1CILi2EEESB_NSA_ILi1EEEEEEEENS5_IJNSA_ILi128EEENSA_ILi64EEESF_EEENS_12float_e4m3_tENS5_IJlSC_lEEESI_SJ_NS4_8TiledMMAINS4_8MMA_AtomIJNS4_10MMA_TraitsINS4_25SM100_MMA_F8F6F4_2x1SM_SSEJSI_SI_fSF_SG_NS4_17integral_constantINS4_4UMMA5MajorELSQ_0EEESR_NSO_INSP_7ScaleInELSS_0EEEST_EEEEEENS4_6LayoutINS5_IJSC_SC_SC_EEENS5_IJNSA_ILi0EEESY_SY_EEEEENS5_IJNS4_10UnderscoreES11_S11_EEEEENS4_28SM100_TMA_2SM_LOAD_MULTICASTENS4_14ComposedLayoutINS4_7SwizzleILi3ELi4ELi3EEENS4_18smem_ptr_flag_bitsILi8EEENSW_INS5_IJNSA_ILi8EEESF_EEENS5_IJSF_SC_EEEEEEEvNS4_8identityENS4_18SM100_TMA_2SM_LOADES1E_vS1F_EENS_8epilogue10collective18CollectiveEpilogueINS1I_23Sm100TmaWarpSpecializedILi1ELi1ELi32ELb0ELb0EEEJNS5_IJSG_SG_SF_EEENS5_IJNSW_ISG_SC_EES1O_EEESI_SJ_SI_SJ_NS1I_6fusion15FusionCallbacksIS1M_NS1Q_17LinearCombinationISI_fSI_fLNS_15FloatRoundStyleE2EEES1N_S1P_JEEENS4_5SM1004TMEM4LOAD26SM100_TMEM_LOAD_32dp32b32xENS4_13SM90_TMA_LOADENS15_INS16_ILi2ELi4ELi3EEES19_NSW_INS5_IJS1A_SG_EEENS5_IJSG_SC_EEEEEEENS4_39AutoVectorizingCopyWithAssumedAlignmentILi128EEENS4_14SM90_TMA_STOREES25_S27_S27_EEEvvEEEEvNT_6ParamsE)
        /*0038*/ 	.word	0x00000000


	//----- nvinfo : EIATTR_MIN_STACK_SIZE
	.align		4
.L_27:
        /*003c*/ 	.byte	0x04, 0x12
        /*003e*/ 	.short	(.L_29 - .L_28)
	.align		4
.L_28:
        /*0040*/ 	.word	index@(_ZN7cutlass13device_kernelINS_4gemm6kernel13GemmUniversalIN4cute5tupleIJiiiiEEENS1_10collective13CollectiveMmaINS1_35MainloopSm100TmaUmmaWarpSpecializedILi18ELi2ELi4ENS5_IJNS4_1CILi2EEESB_NSA_ILi1EEEEEEEENS5_IJNSA_ILi128EEENSA_ILi64EEESF_EEENS_12float_e4m3_tENS5_IJlSC_lEEESI_SJ_NS4_8TiledMMAINS4_8MMA_AtomIJNS4_10MMA_TraitsINS4_25SM100_MMA_F8F6F4_2x1SM_SSEJSI_SI_fSF_SG_NS4_17integral_constantINS4_4UMMA5MajorELSQ_0EEESR_NSO_INSP_7ScaleInELSS_0EEEST_EEEEEENS4_6LayoutINS5_IJSC_SC_SC_EEENS5_IJNSA_ILi0EEESY_SY_EEEEENS5_IJNS4_10UnderscoreES11_S11_EEEEENS4_28SM100_TMA_2SM_LOAD_MULTICASTENS4_14ComposedLayoutINS4_7SwizzleILi3ELi4ELi3EEENS4_18smem_ptr_flag_bitsILi8EEENSW_INS5_IJNSA_ILi8EEESF_EEENS5_IJSF_SC_EEEEEEEvNS4_8identityENS4_18SM100_TMA_2SM_LOADES1E_vS1F_EENS_8epilogue10collective18CollectiveEpilogueINS1I_23Sm100TmaWarpSpecializedILi1ELi1ELi32ELb0ELb0EEEJNS5_IJSG_SG_SF_EEENS5_IJNSW_ISG_SC_EES1O_EEESI_SJ_SI_SJ_NS1I_6fusion15FusionCallbacksIS1M_NS1Q_17LinearCombinationISI_fSI_fLNS_15FloatRoundStyleE2EEES1N_S1P_JEEENS4_5SM1004TMEM4LOAD26SM100_TMEM_LOAD_32dp32b32xENS4_13SM90_TMA_LOADENS15_INS16_ILi2ELi4ELi3EEES19_NSW_INS5_IJS1A_SG_EEENS5_IJSG_SC_EEEEEEENS4_39AutoVectorizingCopyWithAssumedAlignmentILi128EEENS4_14SM90_TMA_STOREES25_S27_S27_EEEvvEEEEvNT_6ParamsE)
        /*0044*/ 	.word	0x00000000
.L_29:


//--------------------- .nv.compat                --------------------------
	.section	.nv.compat,"",@"SHT_CUDA_COMPAT_INFO"
	.align	4
        /*0000*/ 	.byte	0x02, 0x09, 0x01, 0x00, 0x02, 0x02, 0x02, 0x00, 0x02, 0x05, 0x05, 0x00, 0x03, 0x07, 0x01, 0x01
        /*0010*/ 	.byte	0x02, 0x03, 0x01, 0x00, 0x02, 0x06, 0x01, 0x00, 0x04, 0x0b, 0x08, 0x00, 0x09, 0x00, 0x00, 0x00
        /*0020*/ 	.byte	0x00, 0x00, 0x00, 0x00


//--------------------- .nv.info._ZN7cutlass13device_kernelINS_4gemm6kernel13GemmUniversalIN4cute5tupleIJiiiiEEENS1_10collective13CollectiveMmaINS1_35MainloopSm100TmaUmmaWarpSpecializedILi18ELi2ELi4ENS5_IJNS4_1CILi2EEESB_NSA_ILi1EEEEEEEENS5_IJNSA_ILi128EEENSA_ILi64EEESF_EEENS_12float_e4m3_tENS5_IJlSC_lEEESI_SJ_NS4_8TiledMMAINS4_8MMA_AtomIJNS4_10MMA_TraitsINS4_25SM100_MMA_F8F6F4_2x1SM_SSEJSI_SI_fSF_SG_NS4_17integral_constantINS4_4UMMA5MajorELSQ_0EEESR_NSO_INSP_7ScaleInELSS_0EEEST_EEEEEENS4_6LayoutINS5_IJSC_SC_SC_EEENS5_IJNSA_ILi0EEESY_SY_EEEEENS5_IJNS4_10UnderscoreES11_S11_EEEEENS4_28SM100_TMA_2SM_LOAD_MULTICASTENS4_14ComposedLayoutINS4_7SwizzleILi3ELi4ELi3EEENS4_18smem_ptr_flag_bitsILi8EEENSW_INS5_IJNSA_ILi8EEESF_EEENS5_IJSF_SC_EEEEEEEvNS4_8identityENS4_18SM100_TMA_2SM_LOADES1E_vS1F_EENS_8epilogue10collective18CollectiveEpilogueINS1I_23Sm100TmaWarpSpecializedILi1ELi1ELi32ELb0ELb0EEEJNS5_IJSG_SG_SF_EEENS5_IJNSW_ISG_SC_EES1O_EEESI_SJ_SI_SJ_NS1I_6fusion15FusionCallbacksIS1M_NS1Q_17LinearCombinationISI_fSI_fLNS_15FloatRoundStyleE2EEES1N_S1P_JEEENS4_5SM1004TMEM4LOAD26SM100_TMEM_LOAD_32dp32b32xENS4_13SM90_TMA_LOADENS15_INS16_ILi2ELi4ELi3EEES19_NSW_INS5_IJS1A_SG_EEENS5_IJSG_SC_EEEEEEENS4_39AutoVectorizingCopyWithAssumedAlignmentILi128EEENS4_14SM90_TMA_STOREES25_S27_S27_EEEvvEEEEvNT_6ParamsE --------------------------
	.section	.nv.info._ZN7cutlass13device_kernelINS_4gemm6kernel13GemmUniversalIN4cute5tupleIJiiiiEEENS1_10collective13CollectiveMmaINS1_35MainloopSm100TmaUmmaWarpSpecializedILi18ELi2ELi4ENS5_IJNS4_1CILi2EEESB_NSA_ILi1EEEEEEEENS5_IJNSA_ILi128EEENSA_ILi64EEESF_EEENS_12float_e4m3_tENS5_IJlSC_lEEESI_SJ_NS4_8TiledMMAINS4_8MMA_AtomIJNS4_10MMA_TraitsINS4_25SM100_MMA_F8F6F4_2x1SM_SSEJSI_SI_fSF_SG_NS4_17integral_constantINS4_4UMMA5MajorELSQ_0EEESR_NSO_INSP_7ScaleInELSS_0EEEST_EEEEEENS4_6LayoutINS5_IJSC_SC_SC_EEENS5_IJNSA_ILi0EEESY_SY_EEEEENS5_IJNS4_10UnderscoreES11_S11_EEEEENS4_28SM100_TMA_2SM_LOAD_MULTICASTENS4_14ComposedLayoutINS4_7SwizzleILi3ELi4ELi3EEENS4_18smem_ptr_flag_bitsILi8EEENSW_INS5_IJNSA_ILi8EEESF_EEENS5_IJSF_SC_EEEEEEEvNS4_8identityENS4_18SM100_TMA_2SM_LOADES1E_vS1F_EENS_8epilogue10collective18CollectiveEpilogueINS1I_23Sm100TmaWarpSpecializedILi1ELi1ELi32ELb0ELb0EEEJNS5_IJSG_SG_SF_EEENS5_IJNSW_ISG_SC_EES1O_EEESI_SJ_SI_SJ_NS1I_6fusion15FusionCallbacksIS1M_NS1Q_17LinearCombinationISI_fSI_fLNS_15FloatRoundStyleE2EEES1N_S1P_JEEENS4_5SM1004TMEM4LOAD26SM100_TMEM_LOAD_32dp32b32xENS4_13SM90_TMA_LOADENS15_INS16_ILi2ELi4ELi3EEES19_NSW_INS5_IJS1A_SG_EEENS5_IJSG_SC_EEEEEEENS4_39AutoVectorizingCopyWithAssumedAlignmentILi128EEENS4_14SM90_TMA_STOREES25_S27_S27_EEEvvEEEEvNT_6ParamsE,"",@"SHT_CUDA_INFO"
	.sectionflags	@""
	.align	4


	//----- nvinfo : EIATTR_CUDA_API_VERSION
	.align		4
        /*0000*/ 	.byte	0x04, 0x37
        /*0002*/ 	.short	(.L_31 - .L_30)
.L_30:
        /*0004*/ 	.word	0x00000082


	//----- nvinfo : EIATTR_KPARAM_INFO
	.align		4
.L_31:
        /*0008*/ 	.byte	0x04, 0x17
        /*000a*/ 	.short	(.L_33 - .L_32)
.L_32:
        /*000c*/ 	.word	0x00000000
        /*0010*/ 	.short	0x0000
        /*0012*/ 	.short	0x0000
        /*0014*/ 	.byte	0x00, 0xf0, 0x01, 0x20


	//----- nvinfo : EIATTR_AT_ENTRY_FRAGMENTS
	.align		4
.L_33:
        /*0018*/ 	.byte	0x04, 0x4f
        /*001a*/ 	.short	(.L_35 - .L_34)


	//   ....[0]....
.L_34:
        /*001c*/ 	.word	0x00000007


	//----- nvinfo : EIATTR_RESERVED_SMEM_USED
	.align		4
.L_35:
        /*0020*/ 	.byte	0x01, 0x41
	.zero		2


	//----- nvinfo : EIATTR_SPARSE_MMA_MASK
	.align		4
        /*0024*/ 	.byte	0x03, 0x50
        /*0026*/ 	.short	0x0000


	//----- nvinfo : EIATTR_TCGEN05_2CTA_USED
	.align		4
        /*0028*/ 	.byte	0x01, 0x52
	.zero		2


	//----- nvinfo : EIATTR_MAXREG_COUNT
	.align		4
        /*002c*/ 	.byte	0x03, 0x1b
        /*002e*/ 	.short	0x00ff


	//----- nvinfo : EIATTR_NUM_BARRIERS
	.align		4
        /*0030*/ 	.byte	0x02, 0x4c
        /*0032*/ 	.byte	0x07
	.zero		1


	//----- nvinfo : EIATTR_EXTERNS
	.align		4
        /*0034*/ 	.byte	0x04, 0x0f
        /*0036*/ 	.short	(.L_37 - .L_36)


	//   ....[0]....
	.align		4
.L_36:
        /*0038*/ 	.word	index@(__assertfail)


	//----- nvinfo : EIATTR_MERCURY_ISA_VERSION
	.align		4
.L_37:
        /*003c*/ 	.byte	0x03, 0x5f
        /*003e*/ 	.short	0x0101


	//----- nvinfo : EIATTR_INT_WARP_WIDE_INSTR_OFFSETS
	.align		4
        /*0040*/ 	.byte	0x04, 0x31
        /*0042*/ 	.short	(.L_39 - .L_38)


	//   ....[0]....
.L_38:
        /*0044*/ 	.word	0x00000f60


	//   ....[1]....
        /*0048*/ 	.word	0x00001010


	//   ....[2]....
        /*004c*/ 	.word	0x00004c90


	//   ....[3]....
        /*0050*/ 	.word	0x00004cc0


	//   ....[4]....
        /*0054*/ 	.word	0x00004ce0


	//   ....[5]....
        /*0058*/ 	.word	0x00005820


	//   ....[6]....
        /*005c*/ 	.word	0x000058d0


	//----- nvinfo : EIATTR_COOP_GROUP_MASK_REGIDS
	.align		4
.L_39:
        /*0060*/ 	.byte	0x04, 0x29
        /*0062*/ 	.short	(.L_41 - .L_40)


	//   ....[0]....
.L_40:
        /*0064*/ 	.word	0xffffffff


	//   ....[1]....
        /*0068*/ 	.word	0xffffffff


	//   ....[2]....
        /*006c*/ 	.word	0xffffffff


	//   ....[3]....
        /*0070*/ 	.word	0xffffffff


	//   ....[4]....
        /*0074*/ 	.word	0xffffffff


	//   ....[5]....
        /*0078*/ 	.word	0xffffffff


	//   ....[6]....
        /*007c*/ 	.word	0xffffffff


	//   ....[7]....
        /*0080*/ 	.word	0xffffffff


	//   ....[8]....
        /*0084*/ 	.word	0xffffffff


	//   ....[9]....
        /*0088*/ 	.word	0xffffffff


	//   ....[10]....
        /*008c*/ 	.word	0xffffffff


	//   ....[11]....
        /*0090*/ 	.word	0xffffffff


	//   ....[12]....
        /*0094*/ 	.word	0xffffffff


	//   ....[13]....
        /*0098*/ 	.word	0xffffffff


	//----- nvinfo : EIATTR_COOP_GROUP_INSTR_OFFSETS
	.align		4
.L_41:
        /*009c*/ 	.byte	0x04, 0x28
        /*009e*/ 	.short	(.L_43 - .L_42)


	//   ....[0]....
.L_42:
        /*00a0*/ 	.word	0x000000b0


	//   ....[1]....
        /*00a4*/ 	.word	0x00000510


	//   ....[2]....
        /*00a8*/ 	.word	0x000008d0


	//   ....[3]....
        /*00ac*/ 	.word	0x00000a10


	//   ....[4]....
        /*00b0*/ 	.word	0x00000b10


	//   ....[5]....
        /*00b4*/ 	.word	0x00000c80


	//   ....[6]....
        /*00b8*/ 	.word	0x00000e20


	//   ....[7]....
        /*00bc*/ 	.word	0x00001080


	//   ....[8]....
        /*00c0*/ 	.word	0x000023c0


	//   ....[9]....
        /*00c4*/ 	.word	0x00003a70


	//   ....[10]....
        /*00c8*/ 	.word	0x00003f40


	//   ....[11]....
        /*00cc*/ 	.word	0x00003f70


	//   ....[12]....
        /*00d0*/ 	.word	0x00004b90


	//   ....[13]....
        /*00d4*/ 	.word	0x00004da0


	//----- nvinfo : EIATTR_VRC_CTA_INIT_COUNT
	.align		4
.L_43:
        /*00d8*/ 	.byte	0x02, 0x4a
        /*00da*/ 	.byte	0x80
	.zero		1


	//----- nvinfo : EIATTR_SYSCALL_OFFSETS
	.align		4
        /*00dc*/ 	.byte	0x04, 0x46
        /*00de*/ 	.short	(.L_45 - .L_44)


	//   ....[0]....
.L_44:
        /*00e0*/ 	.word	0x00006460


	//   ....[1]....
        /*00e4*/ 	.word	0x000065a0


	//   ....[2]....
        /*00e8*/ 	.word	0x00006ce0


	//----- nvinfo : EIATTR_MBARRIER_INSTR_OFFSETS
	.align		4
.L_45:
        /*00ec*/ 	.byte	0x04, 0x39
        /*00ee*/ 	.short	(.L_47 - .L_46)


	//   ....[0]....
.L_46:
        /*00f0*/ 	.word	0x00000670
        /*00f4*/ 	.word	0x000000ff
        /*00f8*/ 	.word	0x00000000
        /*00fc*/ 	.short	0x0100
        /*00fe*/ 	.byte	0x04
	.zero		1


	//   ....[1]....
        /*0100*/ 	.word	0x00000680
        /*0104*/ 	.word	0x000000ff
        /*0108*/ 	.word	0x00000090
        /*010c*/ 	.short	0x0100
        /*010e*/ 	.byte	0x04
	.zero		1


	//   ....[2]....
        /*0110*/ 	.word	0x00000690
        /*0114*/ 	.word	0x000000ff
        /*0118*/ 	.word	0x00000008
        /*011c*/ 	.short	0x0100
        /*011e*/ 	.byte	0x04
	.zero		1


	//   ....[3]....
        /*0120*/ 	.word	0x000006a0
        /*0124*/ 	.word	0x000000ff
        /*0128*/ 	.word	0x00000098
        /*012c*/ 	.short	0x0100
        /*012e*/ 	.byte	0x04
	.zero		1


	//   ....[4]....
        /*0130*/ 	.word	0x000006b0
        /*0134*/ 	.word	0x000000ff
        /*0138*/ 	.word	0x00000010
        /*013c*/ 	.short	0x0100
        /*013e*/ 	.byte	0x04
	.zero		1


	//   ....[5]....
        /*0140*/ 	.word	0x000006c0
        /*0144*/ 	.word	0x000000ff
        /*0148*/ 	.word	0x000000a0
        /*014c*/ 	.short	0x0100
        /*014e*/ 	.byte	0x04
	.zero		1


	//   ....[6]....
        /*0150*/ 	.word	0x000006d0
        /*0154*/ 	.word	0x000000ff
        /*0158*/ 	.word	0x00000018
        /*015c*/ 	.short	0x0100
        /*015e*/ 	.byte	0x04
	.zero		1


	//   ....[7]....
        /*0160*/ 	.word	0x000006e0
        /*0164*/ 	.word	0x000000ff
        /*0168*/ 	.word	0x000000a8
        /*016c*/ 	.short	0x0100
        /*016e*/ 	.byte	0x04
	.zero		1


	//   ....[8]....
        /*0170*/ 	.word	0x000006f0
        /*0174*/ 	.word	0x000000ff
        /*0178*/ 	.word	0x00000020
        /*017c*/ 	.short	0x0100
        /*017e*/ 	.byte	0x04
	.zero		1


	//   ....[9]....
        /*0180*/ 	.word	0x00000700
        /*0184*/ 	.word	0x000000ff
        /*0188*/ 	.word	0x000000b0
        /*018c*/ 	.short	0x0100
        /*018e*/ 	.byte	0x04
	.zero		1


	//   ....[10]....
        /*0190*/ 	.word	0x00000710
        /*0194*/ 	.word	0x000000ff
        /*0198*/ 	.word	0x00000028
        /*019c*/ 	.short	0x0100
        /*019e*/ 	.byte	0x04
	.zero		1


	//   ....[11]....
        /*01a0*/ 	.word	0x00000720
        /*01a4*/ 	.word	0x000000ff
        /*01a8*/ 	.word	0x000000b8
        /*01ac*/ 	.short	0x0100
        /*01ae*/ 	.byte	0x04
	.zero		1


	//   ....[12]....
        /*01b0*/ 	.word	0x00000730
        /*01b4*/ 	.word	0x000000ff
        /*01b8*/ 	.word	0x00000030
        /*01bc*/ 	.short	0x0100
        /*01be*/ 	.byte	0x04
	.zero		1


	//   ....[13]....
        /*01c0*/ 	.word	0x00000740
        /*01c4*/ 	.word	0x000000ff
        /*01c8*/ 	.word	0x000000c0
        /*01cc*/ 	.short	0x0100
        /*01ce*/ 	.byte	0x04
	.zero		1


	//   ....[14]....
        /*01d0*/ 	.word	0x00000750
        /*01d4*/ 	.word	0x000000ff
        /*01d8*/ 	.word	0x00000038
        /*01dc*/ 	.short	0x0100
        /*01de*/ 	.byte	0x04
	.zero		1


	//   ....[15]....
        /*01e0*/ 	.word	0x00000760
        /*01e4*/ 	.word	0x000000ff
        /*01e8*/ 	.word	0x000000c8
        /*01ec*/ 	.short	0x0100
        /*01ee*/ 	.byte	0x04
	.zero		1


	//   ....[16]....
        /*01f0*/ 	.word	0x00000770
        /*01f4*/ 	.word	0x000000ff
        /*01f8*/ 	.word	0x00000040
        /*01fc*/ 	.short	0x0100
        /*01fe*/ 	.byte	0x04
	.zero		1


	//   ....[17]....
        /*0200*/ 	.word	0x00000780
        /*0204*/ 	.word	0x000000ff
        /*0208*/ 	.word	0x000000d0
        /*020c*/ 	.short	0x0100
        /*020e*/ 	.byte	0x04
	.zero		1


	//   ....[18]....
        /*0210*/ 	.word	0x00000790
        /*0214*/ 	.word	0x000000ff
        /*0218*/ 	.word	0x00000048
        /*021c*/ 	.short	0x0100
        /*021e*/ 	.byte	0x04
	.zero		1


	//   ....[19]....
        /*0220*/ 	.word	0x000007a0
        /*0224*/ 	.word	0x000000ff
        /*0228*/ 	.word	0x000000d8
        /*022c*/ 	.short	0x0100
        /*022e*/ 	.byte	0x04
	.zero		1


	//   ....[20]....
        /*0230*/ 	.word	0x000007b0
        /*0234*/ 	.word	0x000000ff
        /*0238*/ 	.word	0x00000050
        /*023c*/ 	.short	0x0100
        /*023e*/ 	.byte	0x04
	.zero		1


	//   ....[21]....
        /*0240*/ 	.word	0x000007c0
        /*0244*/ 	.word	0x000000ff
        /*0248*/ 	.word	0x000000e0
        /*024c*/ 	.short	0x0100
        /*024e*/ 	.byte	0x04
	.zero		1


	//   ....[22]....
        /*0250*/ 	.word	0x000007d0
        /*0254*/ 	.word	0x000000ff
        /*0258*/ 	.word	0x00000058
        /*025c*/ 	.short	0x0100
        /*025e*/ 	.byte	0x04
	.zero		1


	//   ....[23]....
        /*0260*/ 	.word	0x000007e0
        /*0264*/ 	.word	0x000000ff
        /*0268*/ 	.word	0x000000e8
        /*026c*/ 	.short	0x0100
        /*026e*/ 	.byte	0x04
	.zero		1


	//   ....[24]....
        /*0270*/ 	.word	0x000007f0
        /*0274*/ 	.word	0x000000ff
        /*0278*/ 	.word	0x00000060
        /*027c*/ 	.short	0x0100
        /*027e*/ 	.byte	0x04
	.zero		1


	//   ....[25]....
        /*0280*/ 	.word	0x00000800
        /*0284*/ 	.word	0x000000ff
        /*0288*/ 	.word	0x000000f0
        /*028c*/ 	.short	0x0100
        /*028e*/ 	.byte	0x04
	.zero		1


	//   ....[26]....
        /*0290*/ 	.word	0x00000810
        /*0294*/ 	.word	0x000000ff
        /*0298*/ 	.word	0x00000068
        /*029c*/ 	.short	0x0100
        /*029e*/ 	.byte	0x04
	.zero		1


	//   ....[27]....
        /*02a0*/ 	.word	0x00000820
        /*02a4*/ 	.word	0x000000ff
        /*02a8*/ 	.word	0x000000f8
        /*02ac*/ 	.short	0x0100
        /*02ae*/ 	.byte	0x04
	.zero		1


	//   ....[28]....
        /*02b0*/ 	.word	0x00000830
        /*02b4*/ 	.word	0x000000ff
        /*02b8*/ 	.word	0x00000070
        /*02bc*/ 	.short	0x0100
        /*02be*/ 	.byte	0x04
	.zero		1


	//   ....[29]....
        /*02c0*/ 	.word	0x00000840
        /*02c4*/ 	.word	0x000000ff
        /*02c8*/ 	.word	0x00000100
        /*02cc*/ 	.short	0x0100
        /*02ce*/ 	.byte	0x04
	.zero		1


	//   ....[30]....
        /*02d0*/ 	.word	0x00000850
        /*02d4*/ 	.word	0x000000ff
        /*02d8*/ 	.word	0x00000078
        /*02dc*/ 	.short	0x0100
        /*02de*/ 	.byte	0x04
	.zero		1


	//   ....[31]....
        /*02e0*/ 	.word	0x00000860
        /*02e4*/ 	.word	0x000000ff
        /*02e8*/ 	.word	0x00000108
        /*02ec*/ 	.short	0x0100
        /*02ee*/ 	.byte	0x04
	.zero		1


	//   ....[32]....
        /*02f0*/ 	.word	0x00000870
        /*02f4*/ 	.word	0x000000ff
        /*02f8*/ 	.word	0x00000080
        /*02fc*/ 	.short	0x0100
        /*02fe*/ 	.byte	0x04
	.zero		1


	//   ....[33]....
        /*0300*/ 	.word	0x00000880
        /*0304*/ 	.word	0x000000ff
        /*0308*/ 	.word	0x00000110
        /*030c*/ 	.short	0x0100
        /*030e*/ 	.byte	0x04
	.zero		1


	//   ....[34]....
        /*0310*/ 	.word	0x00000890
        /*0314*/ 	.word	0x000000ff
        /*0318*/ 	.word	0x00000088
        /*031c*/ 	.short	0x0100
        /*031e*/ 	.byte	0x04
	.zero		1


	//   ....[35]....
        /*0320*/ 	.word	0x000008a0
        /*0324*/ 	.word	0x000000ff
        /*0328*/ 	.word	0x00000118
        /*032c*/ 	.short	0x0100
        /*032e*/ 	.byte	0x04
	.zero		1


	//   ....[36]....
        /*0330*/ 	.word	0x000009e0
        /*0334*/ 	.word	0x000000ff
        /*0338*/ 	.word	0x00000120
        /*033c*/ 	.short	0x0100
        /*033e*/ 	.byte	0x04
	.zero		1


	//   ....[37]....
        /*0340*/ 	.word	0x000009f0
        /*0344*/ 	.word	0x000000ff
        /*0348*/ 	.word	0x00000128
        /*034c*/ 	.short	0x0100
        /*034e*/ 	.byte	0x04
	.zero		1


	//   ....[38]....
        /*0350*/ 	.word	0x00000ae0
        /*0354*/ 	.word	0x000000ff
        /*0358*/ 	.word	0x00000130
        /*035c*/ 	.short	0x0100
        /*035e*/ 	.byte	0x06
	.zero		1


	//   ....[39]....
        /*0360*/ 	.word	0x00000af0
        /*0364*/ 	.word	0x000000ff
        /*0368*/ 	.word	0x00000138
        /*036c*/ 	.short	0x0100
        /*036e*/ 	.byte	0x06
	.zero		1


	//   ....[40]....
        /*0370*/ 	.word	0x00000c30
        /*0374*/ 	.word	0x000000ff
        /*0378*/ 	.word	0x00000140
        /*037c*/ 	.short	0x0100
        /*037e*/ 	.byte	0x06
	.zero		1


	//   ....[41]....
        /*0380*/ 	.word	0x00000c40
        /*0384*/ 	.word	0x000000ff
        /*0388*/ 	.word	0x00000150
        /*038c*/ 	.short	0x0100
        /*038e*/ 	.byte	0x06
	.zero		1


	//   ....[42]....
        /*0390*/ 	.word	0x00000c50
        /*0394*/ 	.word	0x000000ff
        /*0398*/ 	.word	0x00000148
        /*039c*/ 	.short	0x0100
        /*039e*/ 	.byte	0x06
	.zero		1


	//   ....[43]....
        /*03a0*/ 	.word	0x00000c60
        /*03a4*/ 	.word	0x000000ff
        /*03a8*/ 	.word	0x00000158
        /*03ac*/ 	.short	0x0100
        /*03ae*/ 	.byte	0x06
	.zero		1


	//   ....[44]....
        /*03b0*/ 	.word	0x00000d90
        /*03b4*/ 	.word	0x000000ff
        /*03b8*/ 	.word	0x00000160
        /*03bc*/ 	.short	0x0100
        /*03be*/ 	.byte	0x04
	.zero		1


	//   ....[45]....
        /*03c0*/ 	.word	0x00000da0
        /*03c4*/ 	.word	0x000000ff
        /*03c8*/ 	.word	0x00000180
        /*03cc*/ 	.short	0x0100
        /*03ce*/ 	.byte	0x04
	.zero		1


	//   ....[46]....
        /*03d0*/ 	.word	0x00000db0
        /*03d4*/ 	.word	0x000000ff
        /*03d8*/ 	.word	0x00000168
        /*03dc*/ 	.short	0x0100
        /*03de*/ 	.byte	0x04
	.zero		1


	//   ....[47]....
        /*03e0*/ 	.word	0x00000dc0
        /*03e4*/ 	.word	0x000000ff
        /*03e8*/ 	.word	0x00000188
        /*03ec*/ 	.short	0x0100
        /*03ee*/ 	.byte	0x04
	.zero		1


	//   ....[48]....
        /*03f0*/ 	.word	0x00000dd0
        /*03f4*/ 	.word	0x000000ff
        /*03f8*/ 	.word	0x00000170
        /*03fc*/ 	.short	0x0100
        /*03fe*/ 	.byte	0x04
	.zero		1


	//   ....[49]....
        /*0400*/ 	.word	0x00000de0
        /*0404*/ 	.word	0x000000ff
        /*0408*/ 	.word	0x00000190
        /*040c*/ 	.short	0x0100
        /*040e*/ 	.byte	0x04
	.zero		1


	//   ....[50]....
        /*0410*/ 	.word	0x00000df0
        /*0414*/ 	.word	0x000000ff
        /*0418*/ 	.word	0x00000178
        /*041c*/ 	.short	0x0100
        /*041e*/ 	.byte	0x04
	.zero		1


	//   ....[51]....
        /*0420*/ 	.word	0x00000e00
        /*0424*/ 	.word	0x000000ff
        /*0428*/ 	.word	0x00000198
        /*042c*/ 	.short	0x0100
        /*042e*/ 	.byte	0x04
	.zero		1


	//   ....[52]....
        /*0430*/ 	.word	0x00000f00
        /*0434*/ 	.word	0x000000ff
        /*0438*/ 	.word	0x000001a0
        /*043c*/ 	.short	0x0100
        /*043e*/ 	.byte	0x04
	.zero		1


	//   ....[53]....
        /*0440*/ 	.word	0x00000f10
        /*0444*/ 	.word	0x000000ff
        /*0448*/ 	.word	0x000001b0
        /*044c*/ 	.short	0x0100
        /*044e*/ 	.byte	0x04
	.zero		1


	//   ....[54]....
        /*0450*/ 	.word	0x00000f20
        /*0454*/ 	.word	0x000000ff
        /*0458*/ 	.word	0x000001a8
        /*045c*/ 	.short	0x0100
        /*045e*/ 	.byte	0x04
	.zero		1


	//   ....[55]....
        /*0460*/ 	.word	0x00000f30
        /*0464*/ 	.word	0x000000ff
        /*0468*/ 	.word	0x000001b8
        /*046c*/ 	.short	0x0100
        /*046e*/ 	.byte	0x04
	.zero		1


	//   ....[56]....
        /*0470*/ 	.word	0x00001030
        /*0474*/ 	.word	0x000000ff
        /*0478*/ 	.word	0x000001c0
        /*047c*/ 	.short	0x0100
        /*047e*/ 	.byte	0x06
	.zero		1


	//   ....[57]....
        /*0480*/ 	.word	0x00001c10
        /*0484*/ 	.word	0x00000000
        /*0488*/ 	.word	0x000001b0
        /*048c*/ 	.short	0x010a
        /*048e*/ 	.byte	0xff
	.zero		1


	//   ....[58]....
        /*0490*/ 	.word	0x00001c40
        /*0494*/ 	.word	0x00000000
        /*0498*/ 	.word	0x000001a0
        /*049c*/ 	.short	0x0101
        /*049e*/ 	.byte	0xff
	.zero		1


	//   ....[59]....
        /*04a0*/ 	.word	0x00001ce0
        /*04a4*/ 	.word	0x000000ff
        /*04a8*/ 	.word	0x00000090
        /*04ac*/ 	.short	0x010a
        /*04ae*/ 	.byte	0x04
	.zero		1


	//   ....[60]....
        /*04b0*/ 	.word	0x00001db0
        /*04b4*/ 	.word	0x000000ff
        /*04b8*/ 	.word	0x00000090
        /*04bc*/ 	.short	0x010a
        /*04be*/ 	.byte	0x21
	.zero		1


	//   ....[61]....
        /*04c0*/ 	.word	0x00001f60
        /*04c4*/ 	.word	0x000000ff
        /*04c8*/ 	.word	0x00000090
        /*04cc*/ 	.short	0x010a
        /*04ce*/ 	.byte	0x05
	.zero		1


	//   ....[62]....
        /*04d0*/ 	.word	0x00002070
        /*04d4*/ 	.word	0x000000ff
        /*04d8*/ 	.word	0x00000138
        /*04dc*/ 	.short	0x0101
        /*04de*/ 	.byte	0x0d
	.zero		1


	//   ....[63]....
        /*04e0*/ 	.word	0x00002090
        /*04e4*/ 	.word	0x000000ff
        /*04e8*/ 	.word	0x00000090
        /*04ec*/ 	.short	0x010a
        /*04ee*/ 	.byte	0x04
	.zero		1


	//   ....[64]....
        /*04f0*/ 	.word	0x00002110
        /*04f4*/ 	.word	0x000000ff
        /*04f8*/ 	.word	0x00000090
        /*04fc*/ 	.short	0x010a
        /*04fe*/ 	.byte	0x11
	.zero		1


	//   ....[65]....
        /*0500*/ 	.word	0x000022b0
        /*0504*/ 	.word	0x000000ff
        /*0508*/ 	.word	0x00000090
        /*050c*/ 	.short	0x010a
        /*050e*/ 	.byte	0x05
	.zero		1


	//   ....[66]....
        /*0510*/ 	.word	0x000023f0
        /*0514*/ 	.word	0x00000003
        /*0518*/ 	.word	0x00000140
        /*051c*/ 	.short	0x010a
        /*051e*/ 	.byte	0xff
	.zero		1


	//   ....[67]....
        /*0520*/ 	.word	0x00002540
        /*0524*/ 	.word	0x00000000
        /*0528*/ 	.word	0x00000000
        /*052c*/ 	.short	0x0101
        /*052e*/ 	.byte	0xff
	.zero		1


	//   ....[68]....
        /*0530*/ 	.word	0x00002ae0
        /*0534*/ 	.word	0x000000ff
        /*0538*/ 	.word	0x00000000
        /*053c*/ 	.short	0x010a
        /*053e*/ 	.byte	0x04
	.zero		1


	//   ....[69]....
        /*0540*/ 	.word	0x00002b70
        /*0544*/ 	.word	0x000000ff
        /*0548*/ 	.word	0x00000000
        /*054c*/ 	.short	0x010a
        /*054e*/ 	.byte	0x05
	.zero		1


	//   ....[70]....
        /*0550*/ 	.word	0x00002c00
        /*0554*/ 	.word	0x000000ff
        /*0558*/ 	.word	0x00000000
        /*055c*/ 	.short	0x010a
        /*055e*/ 	.byte	0x05
	.zero		1


	//   ....[71]....
        /*0560*/ 	.word	0x00002c90
        /*0564*/ 	.word	0x000000ff
        /*0568*/ 	.word	0x00000000
        /*056c*/ 	.short	0x010a
        /*056e*/ 	.byte	0x05
	.zero		1


	//   ....[72]....
        /*0570*/ 	.word	0x00002d20
        /*0574*/ 	.word	0x000000ff
        /*0578*/ 	.word	0x00000000
        /*057c*/ 	.short	0x010a
        /*057e*/ 	.byte	0x05
	.zero		1


	//   ....[73]....
        /*0580*/ 	.word	0x00002db0
        /*0584*/ 	.word	0x000000ff
        /*0588*/ 	.word	0x00000000
        /*058c*/ 	.short	0x010a
        /*058e*/ 	.byte	0x05
	.zero		1


	//   ....[74]....
        /*0590*/ 	.word	0x00002e40
        /*0594*/ 	.word	0x000000ff
        /*0598*/ 	.word	0x00000000
        /*059c*/ 	.short	0x010a
        /*059e*/ 	.byte	0x05
	.zero		1


	//   ....[75]....
        /*05a0*/ 	.word	0x00002ed0
        /*05a4*/ 	.word	0x000000ff
        /*05a8*/ 	.word	0x00000000
        /*05ac*/ 	.short	0x010a
        /*05ae*/ 	.byte	0x05
	.zero		1


	//   ....[76]....
        /*05b0*/ 	.word	0x00002f60
        /*05b4*/ 	.word	0x000000ff
        /*05b8*/ 	.word	0x00000000
        /*05bc*/ 	.short	0x010a
        /*05be*/ 	.byte	0x05
	.zero		1


	//   ....[77]....
        /*05c0*/ 	.word	0x00002ff0
        /*05c4*/ 	.word	0x000000ff
        /*05c8*/ 	.word	0x00000000
        /*05cc*/ 	.short	0x010a
        /*05ce*/ 	.byte	0x05
	.zero		1


	//   ....[78]....
        /*05d0*/ 	.word	0x00003080
        /*05d4*/ 	.word	0x000000ff
        /*05d8*/ 	.word	0x00000000
        /*05dc*/ 	.short	0x010a
        /*05de*/ 	.byte	0x05
	.zero		1


	//   ....[79]....
        /*05e0*/ 	.word	0x00003110
        /*05e4*/ 	.word	0x000000ff
        /*05e8*/ 	.word	0x00000000
        /*05ec*/ 	.short	0x010a
        /*05ee*/ 	.byte	0x05
	.zero		1


	//   ....[80]....
        /*05f0*/ 	.word	0x000031a0
        /*05f4*/ 	.word	0x000000ff
        /*05f8*/ 	.word	0x00000000
        /*05fc*/ 	.short	0x010a
        /*05fe*/ 	.byte	0x05
	.zero		1


	//   ....[81]....
        /*0600*/ 	.word	0x00003230
        /*0604*/ 	.word	0x000000ff
        /*0608*/ 	.word	0x00000000
        /*060c*/ 	.short	0x010a
        /*060e*/ 	.byte	0x05
	.zero		1


	//   ....[82]....
        /*0610*/ 	.word	0x000032c0
        /*0614*/ 	.word	0x000000ff
        /*0618*/ 	.word	0x00000000
        /*061c*/ 	.short	0x010a
        /*061e*/ 	.byte	0x05
	.zero		1


	//   ....[83]....
        /*0620*/ 	.word	0x00003350
        /*0624*/ 	.word	0x000000ff
        /*0628*/ 	.word	0x00000000
        /*062c*/ 	.short	0x010a
        /*062e*/ 	.byte	0x05
	.zero		1


	//   ....[84]....
        /*0630*/ 	.word	0x000033e0
        /*0634*/ 	.word	0x000000ff
        /*0638*/ 	.word	0x00000000
        /*063c*/ 	.short	0x010a
        /*063e*/ 	.byte	0x05
	.zero		1


	//   ....[85]....
        /*0640*/ 	.word	0x00003480
        /*0644*/ 	.word	0x00000000
        /*0648*/ 	.word	0x00000000
        /*064c*/ 	.short	0x010a
        /*064e*/ 	.byte	0xff
	.zero		1


	//   ....[86]....
        /*0650*/ 	.word	0x000035c0
        /*0654*/ 	.word	0x00000002
        /*0658*/ 	.word	0x000001a0
        /*065c*/ 	.short	0x010a
        /*065e*/ 	.byte	0xff
	.zero		1


	//   ....[87]....
        /*0660*/ 	.word	0x00003630
        /*0664*/ 	.word	0x00000002
        /*0668*/ 	.word	0x00000000
        /*066c*/ 	.short	0x0101
        /*066e*/ 	.byte	0xff
	.zero		1


	//   ....[88]....
        /*0670*/ 	.word	0x00003650
        /*0674*/ 	.word	0x000000ff
        /*0678*/ 	.word	0x00000150
        /*067c*/ 	.short	0x010a
        /*067e*/ 	.byte	0x04
	.zero		1


	//   ....[89]....
        /*0680*/ 	.word	0x00003770
        /*0684*/ 	.word	0x00000002
        /*0688*/ 	.word	0x00000140
        /*068c*/ 	.short	0x010a
        /*068e*/ 	.byte	0xff
	.zero		1


	//   ....[90]....
        /*0690*/ 	.word	0x00003870
        /*0694*/ 	.word	0x00000002
        /*0698*/ 	.word	0x00000000
        /*069c*/ 	.short	0x0101
        /*069e*/ 	.byte	0xff
	.zero		1


	//   ....[91]....
        /*06a0*/ 	.word	0x00003900
        /*06a4*/ 	.word	0x000000ff
        /*06a8*/ 	.word	0x00000150
        /*06ac*/ 	.short	0x0106
        /*06ae*/ 	.byte	0x04
	.zero		1


	//   ....[92]....
        /*06b0*/ 	.word	0x00003920
        /*06b4*/ 	.word	0x000000ff
        /*06b8*/ 	.word	0x00000150
        /*06bc*/ 	.short	0x010a
        /*06be*/ 	.byte	0x04
	.zero		1


	//   ....[93]....
        /*06c0*/ 	.word	0x000039b0
        /*06c4*/ 	.word	0x000000ff
        /*06c8*/ 	.word	0x00000150
        /*06cc*/ 	.short	0x0106
        /*06ce*/ 	.byte	0x07
	.zero		1


	//   ....[94]....
        /*06d0*/ 	.word	0x000039f0
        /*06d4*/ 	.word	0x00000000
        /*06d8*/ 	.word	0x00000150
        /*06dc*/ 	.short	0x010a
        /*06de*/ 	.byte	0xff
	.zero		1


	//   ....[95]....
        /*06e0*/ 	.word	0x00003c40
        /*06e4*/ 	.word	0x000000ff
        /*06e8*/ 	.word	0x00000008
        /*06ec*/ 	.short	0x010a
        /*06ee*/ 	.byte	0x05
	.zero		1


	//   ....[96]....
        /*06f0*/ 	.word	0x00003c60
        /*06f4*/ 	.word	0x000000ff
        /*06f8*/ 	.word	0x00000008
        /*06fc*/ 	.short	0x010a
        /*06fe*/ 	.byte	0x05
	.zero		1


	//   ....[97]....
        /*0700*/ 	.word	0x00003df0
        /*0704*/ 	.word	0x000000ff
        /*0708*/ 	.word	0x00000008
        /*070c*/ 	.short	0x010a
        /*070e*/ 	.byte	0x05
	.zero		1


	//   ....[98]....
        /*0710*/ 	.word	0x00003e10
        /*0714*/ 	.word	0x000000ff
        /*0718*/ 	.word	0x00000008
        /*071c*/ 	.short	0x010a
        /*071e*/ 	.byte	0x05
	.zero		1


	//   ....[99]....
        /*0720*/ 	.word	0x00003ed0
        /*0724*/ 	.word	0x000000ff
        /*0728*/ 	.word	0x00000000
        /*072c*/ 	.short	0x0101
        /*072e*/ 	.byte	0x04
	.zero		1


	//   ....[100]....
        /*0730*/ 	.word	0x00004210
        /*0734*/ 	.word	0x00000000
        /*0738*/ 	.word	0x00000140
        /*073c*/ 	.short	0x010a
        /*073e*/ 	.byte	0xff
	.zero		1


	//   ....[101]....
        /*0740*/ 	.word	0x000042d0
        /*0744*/ 	.word	0x00000000
        /*0748*/ 	.word	0x00000000
        /*074c*/ 	.short	0x0101
        /*074e*/ 	.byte	0xff
	.zero		1


	//   ....[102]....
        /*0750*/ 	.word	0x00004390
        /*0754*/ 	.word	0x000000ff
        /*0758*/ 	.word	0x00000000
        /*075c*/ 	.short	0x010a
        /*075e*/ 	.byte	0x04
	.zero		1


	//   ....[103]....
        /*0760*/ 	.word	0x000043a0
        /*0764*/ 	.word	0x000000ff
        /*0768*/ 	.word	0x00000180
        /*076c*/ 	.short	0x010a
        /*076e*/ 	.byte	0x1f
	.zero		1


	//   ....[104]....
        /*0770*/ 	.word	0x00004450
        /*0774*/ 	.word	0x000000ff
        /*0778*/ 	.word	0x00000000
        /*077c*/ 	.short	0x010a
        /*077e*/ 	.byte	0x05
	.zero		1


	//   ....[105]....
        /*0780*/ 	.word	0x00004580
        /*0784*/ 	.word	0x000000ff
        /*0788*/ 	.word	0x00000000
        /*078c*/ 	.short	0x010a
        /*078e*/ 	.byte	0x04
	.zero		1


	//   ....[106]....
        /*0790*/ 	.word	0x00004880
        /*0794*/ 	.word	0x000000ff
        /*0798*/ 	.word	0x00000000
        /*079c*/ 	.short	0x010a
        /*079e*/ 	.byte	0x04
	.zero		1


	//   ....[107]....
        /*07a0*/ 	.word	0x00004910
        /*07a4*/ 	.word	0x000000ff
        /*07a8*/ 	.word	0x00000000
        /*07ac*/ 	.short	0x010a
        /*07ae*/ 	.byte	0x05
	.zero		1


	//   ....[108]....
        /*07b0*/ 	.word	0x000049a0
        /*07b4*/ 	.word	0x000000ff
        /*07b8*/ 	.word	0x00000000
        /*07bc*/ 	.short	0x010a
        /*07be*/ 	.byte	0x05
	.zero		1


	//   ....[109]....
        /*07c0*/ 	.word	0x00004a40
        /*07c4*/ 	.word	0x00000000
        /*07c8*/ 	.word	0x00000000
        /*07cc*/ 	.short	0x010a
        /*07ce*/ 	.byte	0xff
	.zero		1


	//   ....[110]....
        /*07d0*/ 	.word	0x00004a80
        /*07d4*/ 	.word	0x00000000
        /*07d8*/ 	.word	0x00000000
        /*07dc*/ 	.short	0x010a
        /*07de*/ 	.byte	0xff
	.zero		1


	//   ....[111]....
        /*07e0*/ 	.word	0x00004af0
        /*07e4*/ 	.word	0x000000ff
        /*07e8*/ 	.word	0x00000000
        /*07ec*/ 	.short	0x0101
        /*07ee*/ 	.byte	0x04
	.zero		1


	//   ....[112]....
        /*07f0*/ 	.word	0x00004b30
        /*07f4*/ 	.word	0x000000ff
        /*07f8*/ 	.word	0x000001c0
        /*07fc*/ 	.short	0x010a
        /*07fe*/ 	.byte	0x1a
	.zero		1


	//   ....[113]....
        /*0800*/ 	.word	0x00004b80
        /*0804*/ 	.word	0x000000ff
        /*0808*/ 	.word	0x00000000
        /*080c*/ 	.short	0x0101
        /*080e*/ 	.byte	0x04
	.zero		1


	//   ....[114]....
        /*0810*/ 	.word	0x00005000
        /*0814*/ 	.word	0x00000007
        /*0818*/ 	.word	0x00000140
        /*081c*/ 	.short	0x010a
        /*081e*/ 	.byte	0xff
	.zero		1


	//   ....[115]....
        /*0820*/ 	.word	0x00005170
        /*0824*/ 	.word	0x00000000
        /*0828*/ 	.word	0x00000000
        /*082c*/ 	.short	0x0101
        /*082e*/ 	.byte	0xff
	.zero		1


	//   ....[116]....
        /*0830*/ 	.word	0x000055e0
        /*0834*/ 	.word	0x000000ff
        /*0838*/ 	.word	0x00000138
        /*083c*/ 	.short	0x010a
        /*083e*/ 	.byte	0x11
	.zero		1


	//   ....[117]....
        /*0840*/ 	.word	0x00005760
        /*0844*/ 	.word	0x000000ff
        /*0848*/ 	.word	0x00000128
        /*084c*/ 	.short	0x010a
        /*084e*/ 	.byte	0x11
	.zero		1


	//   ....[118]....
        /*0850*/ 	.word	0x00005970
        /*0854*/ 	.word	0x000000ff
        /*0858*/ 	.word	0x00000120
        /*085c*/ 	.short	0x010b
        /*085e*/ 	.byte	0x11
	.zero		1


	//   ....[119]....
        /*0860*/ 	.word	0x00005980
        /*0864*/ 	.word	0x000000ff
        /*0868*/ 	.word	0x00000000
        /*086c*/ 	.short	0x0101
        /*086e*/ 	.byte	0x1b
	.zero		1


	//   ....[120]....
        /*0870*/ 	.word	0x000059c0
        /*0874*/ 	.word	0x00000000
        /*0878*/ 	.word	0x00000128
        /*087c*/ 	.short	0x010a
        /*087e*/ 	.byte	0xff
	.zero		1


	//   ....[121]....
        /*0880*/ 	.word	0x00005d30
        /*0884*/ 	.word	0x00000003
        /*0888*/ 	.word	0x00000140
        /*088c*/ 	.short	0x010a
        /*088e*/ 	.byte	0xff
	.zero		1


	//   ....[122]....
        /*0890*/ 	.word	0x00005eb0
        /*0894*/ 	.word	0x00000000
        /*0898*/ 	.word	0x00000000
        /*089c*/ 	.short	0x0101
        /*089e*/ 	.byte	0xff
	.zero		1


	//   ....[123]....
        /*08a0*/ 	.word	0x00006910
        /*08a4*/ 	.word	0x000000ff
        /*08a8*/ 	.word	0x00000120
        /*08ac*/ 	.short	0x010a
        /*08ae*/ 	.byte	0x2c
	.zero		1


	//   ....[124]....
        /*08b0*/ 	.word	0x00006920
        /*08b4*/ 	.word	0x00000052
        /*08b8*/ 	.word	0x00000160
        /*08bc*/ 	.short	0x010a
        /*08be*/ 	.byte	0xff
	.zero		1


	//   ....[125]....
        /*08c0*/ 	.word	0x00006a70
        /*08c4*/ 	.word	0x000000ff
        /*08c8*/ 	.word	0x00000120
        /*08cc*/ 	.short	0x010a
        /*08ce*/ 	.byte	0x2c
	.zero		1


	//   ....[126]....
        /*08d0*/ 	.word	0x00006b60
        /*08d4*/ 	.word	0x000000ff
        /*08d8*/ 	.word	0x00000000
        /*08dc*/ 	.short	0x0101
        /*08de*/ 	.byte	0x04
	.zero		1


	//   ....[127]....
        /*08e0*/ 	.word	0x00006bc0
        /*08e4*/ 	.word	0x00000052
        /*08e8*/ 	.word	0x00000160
        /*08ec*/ 	.short	0x010a
        /*08ee*/ 	.byte	0xff
	.zero		1


	//   ....[128]....
        /*08f0*/ 	.word	0x00006fa0
        /*08f4*/ 	.word	0x00000052
        /*08f8*/ 	.word	0x00000000
        /*08fc*/ 	.short	0x0101
        /*08fe*/ 	.byte	0xff
	.zero		1


	//   ....[129]....
        /*0900*/ 	.word	0x000077f0
        /*0904*/ 	.word	0x00000000
        /*0908*/ 	.word	0x000001b0
        /*090c*/ 	.short	0x010a
        /*090e*/ 	.byte	0xff
	.zero		1


	//   ....[130]....
        /*0910*/ 	.word	0x00007850
        /*0914*/ 	.word	0x00000000
        /*0918*/ 	.word	0x00000090
        /*091c*/ 	.short	0x010a
        /*091e*/ 	.byte	0xff
	.zero		1


	//   ....[131]....
        /*0920*/ 	.word	0x000078b0
        /*0924*/ 	.word	0x00000000
        /*0928*/ 	.word	0x00000090
        /*092c*/ 	.short	0x010a
        /*092e*/ 	.byte	0xff
	.zero		1


	//   ....[132]....
        /*0930*/ 	.word	0x00007900
        /*0934*/ 	.word	0x00000003
        /*0938*/ 	.word	0x00000140
        /*093c*/ 	.short	0x010a
        /*093e*/ 	.byte	0xff
	.zero		1


	//   ....[133]....
        /*0940*/ 	.word	0x00007960
        /*0944*/ 	.word	0x00000000
        /*0948*/ 	.word	0x00000000
        /*094c*/ 	.short	0x010a
        /*094e*/ 	.byte	0xff
	.zero		1


	//   ....[134]....
        /*0950*/ 	.word	0x000079c0
        /*0954*/ 	.word	0x00000000
        /*0958*/ 	.word	0x00000000
        /*095c*/ 	.short	0x010a
        /*095e*/ 	.byte	0xff
	.zero		1


	//   ....[135]....
        /*0960*/ 	.word	0x00007a20
        /*0964*/ 	.word	0x00000000
        /*0968*/ 	.word	0x00000000
        /*096c*/ 	.short	0x010a
        /*096e*/ 	.byte	0xff
	.zero		1


	//   ....[136]....
        /*0970*/ 	.word	0x00007a80
        /*0974*/ 	.word	0x00000000
        /*0978*/ 	.word	0x00000000
        /*097c*/ 	.short	0x010a
        /*097e*/ 	.byte	0xff
	.zero		1


	//   ....[137]....
        /*0980*/ 	.word	0x00007ae0
        /*0984*/ 	.word	0x00000000
        /*0988*/ 	.word	0x00000000
        /*098c*/ 	.short	0x010a
        /*098e*/ 	.byte	0xff
	.zero		1


	//   ....[138]....
        /*0990*/ 	.word	0x00007b40
        /*0994*/ 	.word	0x00000000
        /*0998*/ 	.word	0x00000000
        /*099c*/ 	.short	0x010a
        /*099e*/ 	.byte	0xff
	.zero		1


	//   ....[139]....
        /*09a0*/ 	.word	0x00007ba0
        /*09a4*/ 	.word	0x00000000
        /*09a8*/ 	.word	0x00000000
        /*09ac*/ 	.short	0x010a
        /*09ae*/ 	.byte	0xff
	.zero		1


	//   ....[140]....
        /*09b0*/ 	.word	0x00007c00
        /*09b4*/ 	.word	0x00000000
        /*09b8*/ 	.word	0x00000000
        /*09bc*/ 	.short	0x010a
        /*09be*/ 	.byte	0xff
	.zero		1


	//   ....[141]....
        /*09c0*/ 	.word	0x00007c60
        /*09c4*/ 	.word	0x00000000
        /*09c8*/ 	.word	0x00000000
        /*09cc*/ 	.short	0x010a
        /*09ce*/ 	.byte	0xff
	.zero		1


	//   ....[142]....
        /*09d0*/ 	.word	0x00007cc0
        /*09d4*/ 	.word	0x00000000
        /*09d8*/ 	.word	0x00000000
        /*09dc*/ 	.short	0x010a
        /*09de*/ 	.byte	0xff
	.zero		1


	//   ....[143]....
        /*09e0*/ 	.word	0x00007d20
        /*09e4*/ 	.word	0x00000000
        /*09e8*/ 	.word	0x00000000
        /*09ec*/ 	.short	0x010a
        /*09ee*/ 	.byte	0xff
	.zero		1


	//   ....[144]....
        /*09f0*/ 	.word	0x00007d80
        /*09f4*/ 	.word	0x00000000
        /*09f8*/ 	.word	0x00000000
        /*09fc*/ 	.short	0x010a
        /*09fe*/ 	.byte	0xff
	.zero		1


	//   ....[145]....
        /*0a00*/ 	.word	0x00007de0
        /*0a04*/ 	.word	0x00000000
        /*0a08*/ 	.word	0x00000000
        /*0a0c*/ 	.short	0x010a
        /*0a0e*/ 	.byte	0xff
	.zero		1


	//   ....[146]....
        /*0a10*/ 	.word	0x00007e40
        /*0a14*/ 	.word	0x00000000
        /*0a18*/ 	.word	0x00000000
        /*0a1c*/ 	.short	0x010a
        /*0a1e*/ 	.byte	0xff
	.zero		1


	//   ....[147]....
        /*0a20*/ 	.word	0x00007ea0
        /*0a24*/ 	.word	0x00000000
        /*0a28*/ 	.word	0x00000000
        /*0a2c*/ 	.short	0x010a
        /*0a2e*/ 	.byte	0xff
	.zero		1


	//   ....[148]....
        /*0a30*/ 	.word	0x00007f00
        /*0a34*/ 	.word	0x00000000
        /*0a38*/ 	.word	0x00000000
        /*0a3c*/ 	.short	0x010a
        /*0a3e*/ 	.byte	0xff
	.zero		1


	//   ....[149]....
        /*0a40*/ 	.word	0x00007f60
        /*0a44*/ 	.word	0x00000000
        /*0a48*/ 	.word	0x00000000
        /*0a4c*/ 	.short	0x010a
        /*0a4e*/ 	.byte	0xff
	.zero		1


	//   ....[150]....
        /*0a50*/ 	.word	0x00007fb0
        /*0a54*/ 	.word	0x00000002
        /*0a58*/ 	.word	0x000001a0
        /*0a5c*/ 	.short	0x010a
        /*0a5e*/ 	.byte	0xff
	.zero		1


	//   ....[151]....
        /*0a60*/ 	.word	0x00008010
        /*0a64*/ 	.word	0x00000002
        /*0a68*/ 	.word	0x00000150
        /*0a6c*/ 	.short	0x010a
        /*0a6e*/ 	.byte	0xff
	.zero		1


	//   ....[152]....
        /*0a70*/ 	.word	0x00008060
        /*0a74*/ 	.word	0x00000002
        /*0a78*/ 	.word	0x00000140
        /*0a7c*/ 	.short	0x010a
        /*0a7e*/ 	.byte	0xff
	.zero		1


	//   ....[153]....
        /*0a80*/ 	.word	0x000080c0
        /*0a84*/ 	.word	0x00000000
        /*0a88*/ 	.word	0x00000150
        /*0a8c*/ 	.short	0x010a
        /*0a8e*/ 	.byte	0xff
	.zero		1


	//   ....[154]....
        /*0a90*/ 	.word	0x00008120
        /*0a94*/ 	.word	0x00000005
        /*0a98*/ 	.word	0x00000008
        /*0a9c*/ 	.short	0x010a
        /*0a9e*/ 	.byte	0xff
	.zero		1


	//   ....[155]....
        /*0aa0*/ 	.word	0x00008210
        /*0aa4*/ 	.word	0x00000000
        /*0aa8*/ 	.word	0x00000008
        /*0aac*/ 	.short	0x010a
        /*0aae*/ 	.byte	0xff
	.zero		1


	//   ....[156]....
        /*0ab0*/ 	.word	0x00008260
        /*0ab4*/ 	.word	0x00000000
        /*0ab8*/ 	.word	0x00000140
        /*0abc*/ 	.short	0x010a
        /*0abe*/ 	.byte	0xff
	.zero		1


	//   ....[157]....
        /*0ac0*/ 	.word	0x000082c0
        /*0ac4*/ 	.word	0x00000000
        /*0ac8*/ 	.word	0x00000180
        /*0acc*/ 	.short	0x010a
        /*0ace*/ 	.byte	0xff
	.zero		1


	//   ....[158]....
        /*0ad0*/ 	.word	0x00008320
        /*0ad4*/ 	.word	0x00000000
        /*0ad8*/ 	.word	0x00000000
        /*0adc*/ 	.short	0x010a
        /*0ade*/ 	.byte	0xff
	.zero		1


	//   ....[159]....
        /*0ae0*/ 	.word	0x00008380
        /*0ae4*/ 	.word	0x00000000
        /*0ae8*/ 	.word	0x00000000
        /*0aec*/ 	.short	0x010a
        /*0aee*/ 	.byte	0xff
	.zero		1


	//   ....[160]....
        /*0af0*/ 	.word	0x000083e0
        /*0af4*/ 	.word	0x00000000
        /*0af8*/ 	.word	0x00000000
        /*0afc*/ 	.short	0x010a
        /*0afe*/ 	.byte	0xff
	.zero		1


	//   ....[161]....
        /*0b00*/ 	.word	0x00008440
        /*0b04*/ 	.word	0x00000000
        /*0b08*/ 	.word	0x00000000
        /*0b0c*/ 	.short	0x010a
        /*0b0e*/ 	.byte	0xff
	.zero		1


	//   ....[162]....
        /*0b10*/ 	.word	0x000084a0
        /*0b14*/ 	.word	0x00000000
        /*0b18*/ 	.word	0x000001c0
        /*0b1c*/ 	.short	0x010a
        /*0b1e*/ 	.byte	0xff
	.zero		1


	//   ....[163]....
        /*0b20*/ 	.word	0x000084f0
        /*0b24*/ 	.word	0x00000007
        /*0b28*/ 	.word	0x00000140
        /*0b2c*/ 	.short	0x010a
        /*0b2e*/ 	.byte	0xff
	.zero		1


	//   ....[164]....
        /*0b30*/ 	.word	0x00008550
        /*0b34*/ 	.word	0x00000000
        /*0b38*/ 	.word	0x00000138
        /*0b3c*/ 	.short	0x010a
        /*0b3e*/ 	.byte	0xff
	.zero		1


	//   ....[165]....
        /*0b40*/ 	.word	0x000085b0
        /*0b44*/ 	.word	0x00000000
        /*0b48*/ 	.word	0x00000128
        /*0b4c*/ 	.short	0x010a
        /*0b4e*/ 	.byte	0xff
	.zero		1


	//   ....[166]....
        /*0b50*/ 	.word	0x00008600
        /*0b54*/ 	.word	0x00000003
        /*0b58*/ 	.word	0x00000140
        /*0b5c*/ 	.short	0x010a
        /*0b5e*/ 	.byte	0xff
	.zero		1


	//   ....[167]....
        /*0b60*/ 	.word	0x00008660
        /*0b64*/ 	.word	0x00000000
        /*0b68*/ 	.word	0x00000120
        /*0b6c*/ 	.short	0x010a
        /*0b6e*/ 	.byte	0xff
	.zero		1


	//   ....[168]....
        /*0b70*/ 	.word	0x000086b0
        /*0b74*/ 	.word	0x00000052
        /*0b78*/ 	.word	0x00000160
        /*0b7c*/ 	.short	0x010a
        /*0b7e*/ 	.byte	0xff
	.zero		1


	//----- nvinfo : EIATTR_NUM_MBARRIERS
	.align		4
.L_47:
        /*0b80*/ 	.byte	0x03, 0x38
        /*0b82*/ 	.short	0x0039


	//----- nvinfo : EIATTR_EXIT_INSTR_OFFSETS
	.align		4
        /*0b84*/ 	.byte	0x04, 0x1c
        /*0b86*/ 	.short	(.L_49 - .L_48)


	//   ....[0]....
.L_48:
        /*0b88*/ 	.word	0x000034b0


	//   ....[1]....
        /*0b8c*/ 	.word	0x000039c0


	//   ....[2]....
        /*0b90*/ 	.word	0x00003a20


	//   ....[3]....
        /*0b94*/ 	.word	0x00004db0


	//   ....[4]....
        /*0b98*/ 	.word	0x000059f0


	//   ....[5]....
        /*0b9c*/ 	.word	0x00005a30


	//   ....[6]....
        /*0ba0*/ 	.word	0x000077e0


	//----- nvinfo : EIATTR_MAX_THREADS
	.align		4
.L_49:
        /*0ba4*/ 	.byte	0x04, 0x05
        /*0ba6*/ 	.short	(.L_51 - .L_50)
.L_50:
        /*0ba8*/ 	.word	0x00000100
        /*0bac*/ 	.word	0x00000001
        /*0bb0*/ 	.word	0x00000001


	//----- nvinfo : EIATTR_CRS_STACK_SIZE
	.align		4
.L_51:
        /*0bb4*/ 	.byte	0x04, 0x1e
        /*0bb6*/ 	.short	(.L_53 - .L_52)
.L_52:
        /*0bb8*/ 	.word	0x00000000


	//----- nvinfo : EIATTR_CBANK_PARAM_SIZE
	.align		4
.L_53:
        /*0bbc*/ 	.byte	0x03, 0x19
        /*0bbe*/ 	.short	0x0800


	//----- nvinfo : EIATTR_PARAM_CBANK
	.align		4
        /*0bc0*/ 	.byte	0x04, 0x0a
        /*0bc2*/ 	.short	(.L_55 - .L_54)
	.align		4
.L_54:
        /*0bc4*/ 	.word	index@(.nv.constant0._ZN7cutlass13device_kernelINS_4gemm6kernel13GemmUniversalIN4cute5tupleIJiiiiEEENS1_10collective13CollectiveMmaINS1_35MainloopSm100TmaUmmaWarpSpecializedILi18ELi2ELi4ENS5_IJNS4_1CILi2EEESB_NSA_ILi1EEEEEEEENS5_IJNSA_ILi128EEENSA_ILi64EEESF_EEENS_12float_e4m3_tENS5_IJlSC_lEEESI_SJ_NS4_8TiledMMAINS4_8MMA_AtomIJNS4_10MMA_TraitsINS4_25SM100_MMA_F8F6F4_2x1SM_SSEJSI_SI_fSF_SG_NS4_17integral_constantINS4_4UMMA5MajorELSQ_0EEESR_NSO_INSP_7ScaleInELSS_0EEEST_EEEEEENS4_6LayoutINS5_IJSC_SC_SC_EEENS5_IJNSA_ILi0EEESY_SY_EEEEENS5_IJNS4_10UnderscoreES11_S11_EEEEENS4_28SM100_TMA_2SM_LOAD_MULTICASTENS4_14ComposedLayoutINS4_7SwizzleILi3ELi4ELi3EEENS4_18smem_ptr_flag_bitsILi8EEENSW_INS5_IJNSA_ILi8EEESF_EEENS5_IJSF_SC_EEEEEEEvNS4_8identityENS4_18SM100_TMA_2SM_LOADES1E_vS1F_EENS_8epilogue10collective18CollectiveEpilogueINS1I_23Sm100TmaWarpSpecializedILi1ELi1ELi32ELb0ELb0EEEJNS5_IJSG_SG_SF_EEENS5_IJNSW_ISG_SC_EES1O_EEESI_SJ_SI_SJ_NS1I_6fusion15FusionCallbacksIS1M_NS1Q_17LinearCombinationISI_fSI_fLNS_15FloatRoundStyleE2EEES1N_S1P_JEEENS4_5SM1004TMEM4LOAD26SM100_TMEM_LOAD_32dp32b32xENS4_13SM90_TMA_LOADENS15_INS16_ILi2ELi4ELi3EEES19_NSW_INS5_IJS1A_SG_EEENS5_IJSG_SC_EEEEEEENS4_39AutoVectorizingCopyWithAssumedAlignmentILi128EEENS4_14SM90_TMA_STOREES25_S27_S27_EEEvvEEEEvNT_6ParamsE)
        /*0bc8*/ 	.short	0x0380
        /*0bca*/ 	.short	0x0800


	//----- nvinfo : EIATTR_SW_WAR
	.align		4
.L_55:
        /*0bcc*/ 	.byte	0x04, 0x36
        /*0bce*/ 	.short	(.L_57 - .L_56)
.L_56:
        /*0bd0*/ 	.word	0x00000008
.L_57:


//--------------------- .nv.callgraph             --------------------------
	.section	.nv.callgraph,"",@"SHT_CUDA_CALLGRAPH"
	.align	4
	.sectionentsize	8
	.align		4
        /*0000*/ 	.word	0x00000000
	.align		4
        /*0004*/ 	.word	0xffffffff
	.align		4
        /*0008*/ 	.word	index@(_ZN7cutlass13device_kernelINS_4gemm6kernel13GemmUniversalIN4cute5tupleIJiiiiEEENS1_10collective13CollectiveMmaINS1_35MainloopSm100TmaUmmaWarpSpecializedILi18ELi2ELi4ENS5_IJNS4_1CILi2EEESB_NSA_ILi1EEEEEEEENS5_IJNSA_ILi128EEENSA_ILi64EEESF_EEENS_12float_e4m3_tENS5_IJlSC_lEEESI_SJ_NS4_8TiledMMAINS4_8MMA_AtomIJNS4_10MMA_TraitsINS4_25SM100_MMA_F8F6F4_2x1SM_SSEJSI_SI_fSF_SG_NS4_17integral_constantINS4_4UMMA5MajorELSQ_0EEESR_NSO_INSP_7ScaleInELSS_0EEEST_EEEEEENS4_6LayoutINS5_IJSC_SC_SC_EEENS5_IJNSA_ILi0EEESY_SY_EEEEENS5_IJNS4_10UnderscoreES11_S11_EEEEENS4_28SM100_TMA_2SM_LOAD_MULTICASTENS4_14ComposedLayoutINS4_7SwizzleILi3ELi4ELi3EEENS4_18smem_ptr_flag_bitsILi8EEENSW_INS5_IJNSA_ILi8EEESF_EEENS5_IJSF_SC_EEEEEEEvNS4_8identityENS4_18SM100_TMA_2SM_LOADES1E_vS1F_EENS_8epilogue10collective18CollectiveEpilogueINS1I_23Sm100TmaWarpSpecializedILi1ELi1ELi32ELb0ELb0EEEJNS5_IJSG_SG_SF_EEENS5_IJNSW_ISG_SC_EES1O_EEESI_SJ_SI_SJ_NS1I_6fusion15FusionCallbacksIS1M_NS1Q_17LinearCombinationISI_fSI_fLNS_15FloatRoundStyleE2EEES1N_S1P_JEEENS4_5SM1004TMEM4LOAD26SM100_TMEM_LOAD_32dp32b32xENS4_13SM90_TMA_LOADENS15_INS16_ILi2ELi4ELi3EEES19_NSW_INS5_IJS1A_SG_EEENS5_IJSG_SC_EEEEEEENS4_39AutoVectorizingCopyWithAssumedAlignmentILi128EEENS4_14SM90_TMA_STOREES25_S27_S27_EEEvvEEEEvNT_6ParamsE)
	.align		4
        /*000c*/ 	.word	index@(__assertfail)
	.align		4
        /*0010*/ 	.word	0x00000000
	.align		4
        /*0014*/ 	.word	0xfffffffe
	.align		4
        /*0018*/ 	.word	0x00000000
	.align		4
        /*001c*/ 	.word	0xfffffffd
	.align		4
        /*0020*/ 	.word	0x00000000
	.align		4
        /*0024*/ 	.word	0xfffffffc


//--------------------- .nv.constant4             --------------------------
	.section	.nv.constant4,"a",@progbits
	.align	8
	.align		8
.nv.constant4:
        /*0000*/ 	.dword	__assertfail
	.align		8
        /*0008*/ 	.dword	__unnamed_1
	.align		8
        /*0010*/ 	.dword	__unnamed_2
	.align		8
        /*0018*/ 	.dword	_ZN39_INTERNAL_80eb8203_4_k_cu_4d2d523a_81454cuda3std3__45__cpo5beginE
	.align		8
        /*0020*/ 	.dword	_ZN39_INTERNAL_80eb8203_4_k_cu_4d2d523a_81454cuda3std3__45__cpo3endE
	.align		8
        /*0028*/ 	.dword	_ZN39_INTERNAL_80eb8203_4_k_cu_4d2d523a_81454cuda3std3__45__cpo6cbeginE
	.align		8
        /*0030*/ 	.dword	_ZN39_INTERNAL_80eb8203_4_k_cu_4d2d523a_81454cuda3std3__45__cpo4cendE
	.align		8
        /*0038*/ 	.dword	_ZN39_INTERNAL_80eb8203_4_k_cu_4d2d523a_81454cuda3std3__441_GLOBAL__N__80eb8203_4_k_cu_4d2d523a_81456ignoreE
	.align		8
        /*0040*/ 	.dword	_ZN39_INTERNAL_80eb8203_4_k_cu_4d2d523a_81454cuda3std3__419piecewise_constructE
	.align		8
        /*0048*/ 	.dword	_ZN39_INTERNAL_80eb8203_4_k_cu_4d2d523a_81454cuda3std3__48in_placeE
	.align		8
        /*0050*/ 	.dword	_ZN39_INTERNAL_80eb8203_4_k_cu_4d2d523a_81454cuda3std6ranges3__45__cpo4swapE
	.align		8
        /*0058*/ 	.dword	_ZN39_INTERNAL_80eb8203_4_k_cu_4d2d523a_81454cuda3std6ranges3__45__cpo9iter_moveE
	.align		8
        /*0060*/ 	.dword	_ZN39_INTERNAL_80eb8203_4_k_cu_4d2d523a_81454cute7productE
	.align		8
        /*0068*/ 	.dword	_ZN39_INTERNAL_80eb8203_4_k_cu_4d2d523a_81454cute1_E
	.align		8
        /*0070*/ 	.dword	$str$25
	.align		8
        /*0078*/ 	.dword	$str$26
	.align		8
        /*0080*/ 	.dword	$str$27
	.align		8
        /*0088*/ 	.dword	$str$28


//--------------------- .text._ZN7cutlass13device_kernelINS_4gemm6kernel13GemmUniversalIN4cute5tupleIJiiiiEEENS1_10collective13CollectiveMmaINS1_35MainloopSm100TmaUmmaWarpSpecializedILi18ELi2ELi4ENS5_IJNS4_1CILi2EEESB_NSA_ILi1EEEEEEEENS5_IJNSA_ILi128EEENSA_ILi64EEESF_EEENS_12float_e4m3_tENS5_IJlSC_lEEESI_SJ_NS4_8TiledMMAINS4_8MMA_AtomIJNS4_10MMA_TraitsINS4_25SM100_MMA_F8F6F4_2x1SM_SSEJSI_SI_fSF_SG_NS4_17integral_constantINS4_4UMMA5MajorELSQ_0EEESR_NSO_INSP_7ScaleInELSS_0EEEST_EEEEEENS4_6LayoutINS5_IJSC_SC_SC_EEENS5_IJNSA_ILi0EEESY_SY_EEEEENS5_IJNS4_10UnderscoreES11_S11_EEEEENS4_28SM100_TMA_2SM_LOAD_MULTICASTENS4_14ComposedLayoutINS4_7SwizzleILi3ELi4ELi3EEENS4_18smem_ptr_flag_bitsILi8EEENSW_INS5_IJNSA_ILi8EEESF_EEENS5_IJSF_SC_EEEEEEEvNS4_8identityENS4_18SM100_TMA_2SM_LOADES1E_vS1F_EENS_8epilogue10collective18CollectiveEpilogueINS1I_23Sm100TmaWarpSpecializedILi1ELi1ELi32ELb0ELb0EEEJNS5_IJSG_SG_SF_EEENS5_IJNSW_ISG_SC_EES1O_EEESI_SJ_SI_SJ_NS1I_6fusion15FusionCallbacksIS1M_NS1Q_17LinearCombinationISI_fSI_fLNS_15FloatRoundStyleE2EEES1N_S1P_JEEENS4_5SM1004TMEM4LOAD26SM100_TMEM_LOAD_32dp32b32xENS4_13SM90_TMA_LOADENS15_INS16_ILi2ELi4ELi3EEES19_NSW_INS5_IJS1A_SG_EEENS5_IJSG_SC_EEEEEEENS4_39AutoVectorizingCopyWithAssumedAlignmentILi128EEENS4_14SM90_TMA_STOREES25_S27_S27_EEEvvEEEEvNT_6ParamsE --------------------------
	.section	.text._ZN7cutlass13device_kernelINS_4gemm6kernel13GemmUniversalIN4cute5tupleIJiiiiEEENS1_10collective13CollectiveMmaINS1_35MainloopSm100TmaUmmaWarpSpecializedILi18ELi2ELi4ENS5_IJNS4_1CILi2EEESB_NSA_ILi1EEEEEEEENS5_IJNSA_ILi128EEENSA_ILi64EEESF_EEENS_12float_e4m3_tENS5_IJlSC_lEEESI_SJ_NS4_8TiledMMAINS4_8MMA_AtomIJNS4_10MMA_TraitsINS4_25SM100_MMA_F8F6F4_2x1SM_SSEJSI_SI_fSF_SG_NS4_17integral_constantINS4_4UMMA5MajorELSQ_0EEESR_NSO_INSP_7ScaleInELSS_0EEEST_EEEEEENS4_6LayoutINS5_IJSC_SC_SC_EEENS5_IJNSA_ILi0EEESY_SY_EEEEENS5_IJNS4_10UnderscoreES11_S11_EEEEENS4_28SM100_TMA_2SM_LOAD_MULTICASTENS4_14ComposedLayoutINS4_7SwizzleILi3ELi4ELi3EEENS4_18smem_ptr_flag_bitsILi8EEENSW_INS5_IJNSA_ILi8EEESF_EEENS5_IJSF_SC_EEEEEEEvNS4_8identityENS4_18SM100_TMA_2SM_LOADES1E_vS1F_EENS_8epilogue10collective18CollectiveEpilogueINS1I_23Sm100TmaWarpSpecializedILi1ELi1ELi32ELb0ELb0EEEJNS5_IJSG_SG_SF_EEENS5_IJNSW_ISG_SC_EES1O_EEESI_SJ_SI_SJ_NS1I_6fusion15FusionCallbacksIS1M_NS1Q_17LinearCombinationISI_fSI_fLNS_15FloatRoundStyleE2EEES1N_S1P_JEEENS4_5SM1004TMEM4LOAD26SM100_TMEM_LOAD_32dp32b32xENS4_13SM90_TMA_LOADENS15_INS16_ILi2ELi4ELi3EEES19_NSW_INS5_IJS1A_SG_EEENS5_IJSG_SC_EEEEEEENS4_39AutoVectorizingCopyWithAssumedAlignmentILi128EEENS4_14SM90_TMA_STOREES25_S27_S27_EEEvvEEEEvNT_6ParamsE,"ax",@progbits
	.align	128
.text._ZN7cutlass13device_kernelINS_4gemm6kernel13GemmUniversalIN4cute5tupleIJiiiiEEENS1_10collective13CollectiveMmaINS1_35MainloopSm100TmaUmmaWarpSpecializedILi18ELi2ELi4ENS5_IJNS4_1CILi2EEESB_NSA_ILi1EEEEEEEENS5_IJNSA_ILi128EEENSA_ILi64EEESF_EEENS_12float_e4m3_tENS5_IJlSC_lEEESI_SJ_NS4_8TiledMMAINS4_8MMA_AtomIJNS4_10MMA_TraitsINS4_25SM100_MMA_F8F6F4_2x1SM_SSEJSI_SI_fSF_SG_NS4_17integral_constantINS4_4UMMA5MajorELSQ_0EEESR_NSO_INSP_7ScaleInELSS_0EEEST_EEEEEENS4_6LayoutINS5_IJSC_SC_SC_EEENS5_IJNSA_ILi0EEESY_SY_EEEEENS5_IJNS4_10UnderscoreES11_S11_EEEEENS4_28SM100_TMA_2SM_LOAD_MULTICASTENS4_14ComposedLayoutINS4_7SwizzleILi3ELi4ELi3EEENS4_18smem_ptr_flag_bitsILi8EEENSW_INS5_IJNSA_ILi8EEESF_EEENS5_IJSF_SC_EEEEEEEvNS4_8identityENS4_18SM100_TMA_2SM_LOADES1E_vS1F_EENS_8epilogue10collective18CollectiveEpilogueINS1I_23Sm100TmaWarpSpecializedILi1ELi1ELi32ELb0ELb0EEEJNS5_IJSG_SG_SF_EEENS5_IJNSW_ISG_SC_EES1O_EEESI_SJ_SI_SJ_NS1I_6fusion15FusionCallbacksIS1M_NS1Q_17LinearCombinationISI_fSI_fLNS_15FloatRoundStyleE2EEES1N_S1P_JEEENS4_5SM1004TMEM4LOAD26SM100_TMEM_LOAD_32dp32b32xENS4_13SM90_TMA_LOADENS15_INS16_ILi2ELi4ELi3EEES19_NSW_INS5_IJS1A_SG_EEENS5_IJSG_SC_EEEEEEENS4_39AutoVectorizingCopyWithAssumedAlignmentILi128EEENS4_14SM90_TMA_STOREES25_S27_S27_EEEvvEEEEvNT_6ParamsE:
        .type           _ZN7cutlass13device_kernelINS_4gemm6kernel13GemmUniversalIN4cute5tupleIJiiiiEEENS1_10collective13CollectiveMmaINS1_35MainloopSm100TmaUmmaWarpSpecializedILi18ELi2ELi4ENS5_IJNS4_1CILi2EEESB_NSA_ILi1EEEEEEEENS5_IJNSA_ILi128EEENSA_ILi64EEESF_EEENS_12float_e4m3_tENS5_IJlSC_lEEESI_SJ_NS4_8TiledMMAINS4_8MMA_AtomIJNS4_10MMA_TraitsINS4_25SM100_MMA_F8F6F4_2x1SM_SSEJSI_SI_fSF_SG_NS4_17integral_constantINS4_4UMMA5MajorELSQ_0EEESR_NSO_INSP_7ScaleInELSS_0EEEST_EEEEEENS4_6LayoutINS5_IJSC_SC_SC_EEENS5_IJNSA_ILi0EEESY_SY_EEEEENS5_IJNS4_10UnderscoreES11_S11_EEEEENS4_28SM100_TMA_2SM_LOAD_MULTICASTENS4_14ComposedLayoutINS4_7SwizzleILi3ELi4ELi3EEENS4_18smem_ptr_flag_bitsILi8EEENSW_INS5_IJNSA_ILi8EEESF_EEENS5_IJSF_SC_EEEEEEEvNS4_8identityENS4_18SM100_TMA_2SM_LOADES1E_vS1F_EENS_8epilogue10collective18CollectiveEpilogueINS1I_23Sm100TmaWarpSpecializedILi1ELi1ELi32ELb0ELb0EEEJNS5_IJSG_SG_SF_EEENS5_IJNSW_ISG_SC_EES1O_EEESI_SJ_SI_SJ_NS1I_6fusion15FusionCallbacksIS1M_NS1Q_17LinearCombinationISI_fSI_fLNS_15FloatRoundStyleE2EEES1N_S1P_JEEENS4_5SM1004TMEM4LOAD26SM100_TMEM_LOAD_32dp32b32xENS4_13SM90_TMA_LOADENS15_INS16_ILi2ELi4ELi3EEES19_NSW_INS5_IJS1A_SG_EEENS5_IJSG_SC_EEEEEEENS4_39AutoVectorizingCopyWithAssumedAlignmentILi128EEENS4_14SM90_TMA_STOREES25_S27_S27_EEEvvEEEEvNT_6ParamsE,@function
        .size           _ZN7cutlass13device_kernelINS_4gemm6kernel13GemmUniversalIN4cute5tupleIJiiiiEEENS1_10collective13CollectiveMmaINS1_35MainloopSm100TmaUmmaWarpSpecializedILi18ELi2ELi4ENS5_IJNS4_1CILi2EEESB_NSA_ILi1EEEEEEEENS5_IJNSA_ILi128EEENSA_ILi64EEESF_EEENS_12float_e4m3_tENS5_IJlSC_lEEESI_SJ_NS4_8TiledMMAINS4_8MMA_AtomIJNS4_10MMA_TraitsINS4_25SM100_MMA_F8F6F4_2x1SM_SSEJSI_SI_fSF_SG_NS4_17integral_constantINS4_4UMMA5MajorELSQ_0EEESR_NSO_INSP_7ScaleInELSS_0EEEST_EEEEEENS4_6LayoutINS5_IJSC_SC_SC_EEENS5_IJNSA_ILi0EEESY_SY_EEEEENS5_IJNS4_10UnderscoreES11_S11_EEEEENS4_28SM100_TMA_2SM_LOAD_MULTICASTENS4_14ComposedLayoutINS4_7SwizzleILi3ELi4ELi3EEENS4_18smem_ptr_flag_bitsILi8EEENSW_INS5_IJNSA_ILi8EEESF_EEENS5_IJSF_SC_EEEEEEEvNS4_8identityENS4_18SM100_TMA_2SM_LOADES1E_vS1F_EENS_8epilogue10collective18CollectiveEpilogueINS1I_23Sm100TmaWarpSpecializedILi1ELi1ELi32ELb0ELb0EEEJNS5_IJSG_SG_SF_EEENS5_IJNSW_ISG_SC_EES1O_EEESI_SJ_SI_SJ_NS1I_6fusion15FusionCallbacksIS1M_NS1Q_17LinearCombinationISI_fSI_fLNS_15FloatRoundStyleE2EEES1N_S1P_JEEENS4_5SM1004TMEM4LOAD26SM100_TMEM_LOAD_32dp32b32xENS4_13SM90_TMA_LOADENS15_INS16_ILi2ELi4ELi3EEES19_NSW_INS5_IJS1A_SG_EEENS5_IJSG_SC_EEEEEEENS4_39AutoVectorizingCopyWithAssumedAlignmentILi128EEENS4_14SM90_TMA_STOREES25_S27_S27_EEEvvEEEEvNT_6ParamsE,(.L_x_192 - _ZN7cutlass13device_kernelINS_4gemm6kernel13GemmUniversalIN4cute5tupleIJiiiiEEENS1_10collective13CollectiveMmaINS1_35MainloopSm100TmaUmmaWarpSpecializedILi18ELi2ELi4ENS5_IJNS4_1CILi2EEESB_NSA_ILi1EEEEEEEENS5_IJNSA_ILi128EEENSA_ILi64EEESF_EEENS_12float_e4m3_tENS5_IJlSC_lEEESI_SJ_NS4_8TiledMMAINS4_8MMA_AtomIJNS4_10MMA_TraitsINS4_25SM100_MMA_F8F6F4_2x1SM_SSEJSI_SI_fSF_SG_NS4_17integral_constantINS4_4UMMA5MajorELSQ_0EEESR_NSO_INSP_7ScaleInELSS_0EEEST_EEEEEENS4_6LayoutINS5_IJSC_SC_SC_EEENS5_IJNSA_ILi0EEESY_SY_EEEEENS5_IJNS4_10UnderscoreES11_S11_EEEEENS4_28SM100_TMA_2SM_LOAD_MULTICASTENS4_14ComposedLayoutINS4_7SwizzleILi3ELi4ELi3EEENS4_18smem_ptr_flag_bitsILi8EEENSW_INS5_IJNSA_ILi8EEESF_EEENS5_IJSF_SC_EEEEEEEvNS4_8identityENS4_18SM100_TMA_2SM_LOADES1E_vS1F_EENS_8epilogue10collective18CollectiveEpilogueINS1I_23Sm100TmaWarpSpecializedILi1ELi1ELi32ELb0ELb0EEEJNS5_IJSG_SG_SF_EEENS5_IJNSW_ISG_SC_EES1O_EEESI_SJ_SI_SJ_NS1I_6fusion15FusionCallbacksIS1M_NS1Q_17LinearCombinationISI_fSI_fLNS_15FloatRoundStyleE2EEES1N_S1P_JEEENS4_5SM1004TMEM4LOAD26SM100_TMEM_LOAD_32dp32b32xENS4_13SM90_TMA_LOADENS15_INS16_ILi2ELi4ELi3EEES19_NSW_INS5_IJS1A_SG_EEENS5_IJSG_SC_EEEEEEENS4_39AutoVectorizingCopyWithAssumedAlignmentILi128EEENS4_14SM90_TMA_STOREES25_S27_S27_EEEvvEEEEvNT_6ParamsE)
        .other          _ZN7cutlass13device_kernelINS_4gemm6kernel13GemmUniversalIN4cute5tupleIJiiiiEEENS1_10collective13CollectiveMmaINS1_35MainloopSm100TmaUmmaWarpSpecializedILi18ELi2ELi4ENS5_IJNS4_1CILi2EEESB_NSA_ILi1EEEEEEEENS5_IJNSA_ILi128EEENSA_ILi64EEESF_EEENS_12float_e4m3_tENS5_IJlSC_lEEESI_SJ_NS4_8TiledMMAINS4_8MMA_AtomIJNS4_10MMA_TraitsINS4_25SM100_MMA_F8F6F4_2x1SM_SSEJSI_SI_fSF_SG_NS4_17integral_constantINS4_4UMMA5MajorELSQ_0EEESR_NSO_INSP_7ScaleInELSS_0EEEST_EEEEEENS4_6LayoutINS5_IJSC_SC_SC_EEENS5_IJNSA_ILi0EEESY_SY_EEEEENS5_IJNS4_10UnderscoreES11_S11_EEEEENS4_28SM100_TMA_2SM_LOAD_MULTICASTENS4_14ComposedLayoutINS4_7SwizzleILi3ELi4ELi3EEENS4_18smem_ptr_flag_bitsILi8EEENSW_INS5_IJNSA_ILi8EEESF_EEENS5_IJSF_SC_EEEEEEEvNS4_8identityENS4_18SM100_TMA_2SM_LOADES1E_vS1F_EENS_8epilogue10collective18CollectiveEpilogueINS1I_23Sm100TmaWarpSpecializedILi1ELi1ELi32ELb0ELb0EEEJNS5_IJSG_SG_SF_EEENS5_IJNSW_ISG_SC_EES1O_EEESI_SJ_SI_SJ_NS1I_6fusion15FusionCallbacksIS1M_NS1Q_17LinearCombinationISI_fSI_fLNS_15FloatRoundStyleE2EEES1N_S1P_JEEENS4_5SM1004TMEM4LOAD26SM100_TMEM_LOAD_32dp32b32xENS4_13SM90_TMA_LOADENS15_INS16_ILi2ELi4ELi3EEES19_NSW_INS5_IJS1A_SG_EEENS5_IJSG_SC_EEEEEEENS4_39AutoVectorizingCopyWithAssumedAlignmentILi128EEENS4_14SM90_TMA_STOREES25_S27_S27_EEEvvEEEEvNT_6ParamsE,@"STO_CUDA_ENTRY STV_DEFAULT"
_ZN7cutlass13device_kernelINS_4gemm6kernel13GemmUniversalIN4cute5tupleIJiiiiEEENS1_10collective13CollectiveMmaINS1_35MainloopSm100TmaUmmaWarpSpecializedILi18ELi2ELi4ENS5_IJNS4_1CILi2EEESB_NSA_ILi1EEEEEEEENS5_IJNSA_ILi128EEENSA_ILi64EEESF_EEENS_12float_e4m3_tENS5_IJlSC_lEEESI_SJ_NS4_8TiledMMAINS4_8MMA_AtomIJNS4_10MMA_TraitsINS4_25SM100_MMA_F8F6F4_2x1SM_SSEJSI_SI_fSF_SG_NS4_17integral_constantINS4_4UMMA5MajorELSQ_0EEESR_NSO_INSP_7ScaleInELSS_0EEEST_EEEEEENS4_6LayoutINS5_IJSC_SC_SC_EEENS5_IJNSA_ILi0EEESY_SY_EEEEENS5_IJNS4_10UnderscoreES11_S11_EEEEENS4_28SM100_TMA_2SM_LOAD_MULTICASTENS4_14ComposedLayoutINS4_7SwizzleILi3ELi4ELi3EEENS4_18smem_ptr_flag_bitsILi8EEENSW_INS5_IJNSA_ILi8EEESF_EEENS5_IJSF_SC_EEEEEEEvNS4_8identityENS4_18SM100_TMA_2SM_LOADES1E_vS1F_EENS_8epilogue10collective18CollectiveEpilogueINS1I_23Sm100TmaWarpSpecializedILi1ELi1ELi32ELb0ELb0EEEJNS5_IJSG_SG_SF_EEENS5_IJNSW_ISG_SC_EES1O_EEESI_SJ_SI_SJ_NS1I_6fusion15FusionCallbacksIS1M_NS1Q_17LinearCombinationISI_fSI_fLNS_15FloatRoundStyleE2EEES1N_S1P_JEEENS4_5SM1004TMEM4LOAD26SM100_TMEM_LOAD_32dp32b32xENS4_13SM90_TMA_LOADENS15_INS16_ILi2ELi4ELi3EEES19_NSW_INS5_IJS1A_SG_EEENS5_IJSG_SC_EEEEEEENS4_39AutoVectorizingCopyWithAssumedAlignmentILi128EEENS4_14SM90_TMA_STOREES25_S27_S27_EEEvvEEEEvNT_6ParamsE:
[----:B------:R-:W1:Y:S01]  /*0000*/  LDC R1, c[0x0][0x37c] ;  /* 0x0000df00ff017b82 */ /* 0x000e620000000800 */
[----:B------:R-:W2:Y:S01]  /*0010*/  S2R R69, SR_TID.X ;  /* 0x0000000000457919 */ /* 0x000ea20000002100 */
[----:B------:R-:W3:Y:S06]  /*0020*/  LDCU.64 UR8, c[0x0][0x890] ;  /* 0x00011200ff0877ac */ /* 0x000eec0008000a00 */
[----:B------:R-:W4:Y:S01]  /*0030*/  S2UR UR4, SR_CgaCtaId ;  /* 0x00000000000479c3 */ /* 0x000f220000008800 */
[----:B------:R-:W-:Y:S02]  /*0040*/  PRMT R80, RZ, 0x7610, R80 ;  /* 0x00007610ff507816 */ /* 0x000fe40000000050 */
[----:B------:R-:W-:Y:S01]  /*0050*/  ELECT P1, URZ, PT ;  /* 0x0000000000ff782f */ /* 0x000fe20003820000 */
[----:B---3--:R-:W-:-:S04]  /*0060*/  UISETP.NE.U32.AND UP0, UPT, UR8, URZ, UPT ;  /* 0x000000ff0800728c */ /* 0x008fc8000bf05070 */
[----:B------:R-:W-:Y:S02]  /*0070*/  UISETP.NE.AND.EX UP0, UPT, UR9, URZ, UPT, UP0 ;  /* 0x000000ff0900728c */ /* 0x000fe4000bf05300 */
[----:B----4-:R-:W-:Y:S02]  /*0080*/  ULOP3.LUT UR48, UR4, 0x1, URZ, 0xc0, !UPT ;  /* 0x0000000104307892 */ /* 0x010fe4000f8ec0ff */
[----:B------:R-:W-:Y:S01]  /*0090*/  ULOP3.LUT UR47, UR4, 0x1, URZ, 0x3c, !UPT ;  /* 0x00000001042f7892 */ /* 0x000fe2000f8e3cff */
[----:B--2---:R-:W-:-:S05]  /*00a0*/  SHF.R.U32.HI R81, RZ, 0x5, R69 ;  /* 0x00000005ff517819 */ /* 0x004fca0000011645 */
[----:B------:R-:W2:Y:S02]  /*00b0*/  SHFL.IDX PT, R0, R81, RZ, 0x1f ;  /* 0x00001fff51007589 */ /* 0x000ea400000e0000 */
[----:B--2---:R-:W-:Y:S01]  /*00c0*/  R2UR UR13, R0 ;  /* 0x00000000000d72ca */ /* 0x004fe200000e0000 */
[----:B-1----:R-:W-:-:S14]  /*00d0*/  BRA.U UP0, `(.L_x_0) ;  /* 0x0000000100307547 */ /* 0x002fdc000b800000 */
[----:B------:R-:W1:Y:S02]  /*00e0*/  LDCU.64 UR4, c[0x0][0x888] ;  /* 0x00011100ff0477ac */ /* 0x000e640008000a00 */
[----:B-1----:R-:W-:-:S04]  /*00f0*/  UISETP.NE.U32.AND UP0, UPT, UR4, URZ, UPT ;  /* 0x000000ff0400728c */ /* 0x002fc8000bf05070 */
[----:B------:R-:W-:-:S09]  /*0100*/  UISETP.NE.AND.EX UP0, UPT, UR5, URZ, UPT, UP0 ;  /* 0x000000ff0500728c */ /* 0x000fd2000bf05300 */
[----:B------:R-:W-:Y:S05]  /*0110*/  BRA.U !UP0, `(.L_x_1) ;  /* 0x0000000108147547 */ /* 0x000fea000b800000 */
[----:B------:R-:W1:Y:S01]  /*0120*/  LDC.64 R2, c[0x0][0x888] ;  /* 0x00022200ff027b82 */ /* 0x000e620000000a00 */
[----:B------:R-:W1:Y:S02]  /*0130*/  LDCU.64 UR4, c[0x0][0x358] ;  /* 0x00006b00ff0477ac */ /* 0x000e640008000a00 */
[----:B-1----:R1:W5:Y:S01]  /*0140*/  LDG.E R39, desc[UR4][R2.64] ;  /* 0x0000000402277981 */ /* 0x002362000c1e1900 */
[----:B------:R-:W-:Y:S01]  /*0150*/  HFMA2 R80, -RZ, RZ, 0, 5.9604644775390625e-08 ;  /* 0x00000001ff507431 */ /* 0x000fe200000001ff */
[----:B------:R-:W-:Y:S05]  /*0160*/  BRA `(.L_x_0) ;  /* 0x00000000000c7947 */ /* 0x000fea0003800000 */
.L_x_1:
[----:B------:R-:W1:Y:S01]  /*0170*/  LDCU UR4, c[0x0][0x880] ;  /* 0x00011000ff0477ac */ /* 0x000e620008000800 */
[----:B------:R-:W-:Y:S01]  /*0180*/  HFMA2 R80, -RZ, RZ, 0, 5.9604644775390625e-08 ;  /* 0x00000001ff507431 */ /* 0x000fe200000001ff */
[----:B-1----:R-:W-:-:S07]  /*0190*/  MOV R39, UR4 ;  /* 0x0000000400277c02 */ /* 0x002fce0008000f00 */
.L_x_0:
[----:B------:R-:W2:Y:S02]  /*01a0*/  LDCU.64 UR4, c[0x0][0x8b0] ;  /* 0x00011600ff0477ac */ /* 0x000ea40008000a00 */
[----:B--2---:R-:W-:-:S04]  /*01b0*/  UISETP.NE.U32.AND UP0, UPT, UR4, URZ, UPT ;  /* 0x000000ff0400728c */ /* 0x004fc8000bf05070 */
[----:B------:R-:W-:-:S09]  /*01c0*/  UISETP.NE.AND.EX UP0, UPT, UR5, URZ, UPT, UP0 ;  /* 0x000000ff0500728c */ /* 0x000fd2000bf05300 */
[----:B------:R-:W-:Y:S05]  /*01d0*/  BRA.U UP0, `(.L_x_2) ;  /* 0x0000000100287547 */ /* 0x000fea000b800000 */
[----:B------:R-:W2:Y:S02]  /*01e0*/  LDCU.64 UR4, c[0x0][0x8a8] ;  /* 0x00011500ff0477ac */ /* 0x000ea40008000a00 */
[----:B--2---:R-:W-:-:S04]  /*01f0*/  UISETP.NE.U32.AND UP0, UPT, UR4, URZ, UPT ;  /* 0x000000ff0400728c */ /* 0x004fc8000bf05070 */
[----:B------:R-:W-:-:S09]  /*0200*/  UISETP.NE.AND.EX UP0, UPT, UR5, URZ, UPT, UP0 ;  /* 0x000000ff0500728c */ /* 0x000fd2000bf05300 */
[----:B------:R-:W-:Y:S05]  /*0210*/  BRA.U !UP0, `(.L_x_3) ;  /* 0x0000000108107547 */ /* 0x000fea000b800000 */
[----:B-1----:R-:W1:Y:S01]  /*0220*/  LDC.64 R2, c[0x0][0x8a8] ;  /* 0x00022a00ff027b82 */ /* 0x002e620000000a00 */
[----:B------:R-:W1:Y:S02]  /*0230*/  LDCU.64 UR4, c[0x0][0x358] ;  /* 0x00006b00ff0477ac */ /* 0x000e640008000a00 */
[----:B-1----:R2:W5:Y:S01]  /*0240*/  LDG.E R38, desc[UR4][R2.64] ;  /* 0x0000000402267981 */ /* 0x002562000c1e1900 */
[----:B------:R-:W-:Y:S05]  /*0250*/  BRA `(.L_x_2) ;  /* 0x0000000000087947 */ /* 0x000fea0003800000 */
.L_x_3:
[----:B------:R-:W2:Y:S02]  /*0260*/  LDCU UR4, c[0x0][0x8a0] ;  /* 0x00011400ff0477ac */ /* 0x000ea40008000800 */
[----:B--2---:R-:W-:Y:S02]  /*0270*/  MOV R38, UR4 ;  /* 0x0000000400267c02 */ /* 0x004fe40008000f00 */
.L_x_2:
[----:B------:R-:W-:Y:S01]  /*0280*/  IMAD.U32 R0, RZ, RZ, UR13 ;  /* 0x0000000dff007e24 */ /* 0x000fe2000f8e00ff */
[----:B------:R-:W-:Y:S04]  /*0290*/  BSSY.RECONVERGENT B0, `(.L_x_4) ;  /* 0x000000c000007945 */ /* 0x000fe80003800200 */
[C---:B------:R-:W-:Y:S02]  /*02a0*/  ISETP.NE.OR P2, PT, R0.reuse, 0x1, !P1 ;  /* 0x000000010000780c */ /* 0x040fe40004f45670 */
[----:B------:R-:W-:-:S11]  /*02b0*/  ISETP.NE.OR P0, PT, R0, 0x3, !P1 ;  /* 0x000000030000780c */ /* 0x000fd60004f05670 */
[----:B------:R-:W-:Y:S05]  /*02c0*/  @P2 BRA `(.L_x_5) ;  /* 0x0000000000202947 */ /* 0x000fea0003800000 */
[----:B------:R-:W3:Y:S02]  /*02d0*/  LDCU.64 UR4, c[0x0][0x348] ;  /* 0x00006900ff0477ac */ /* 0x000ee40008000a00 */
[----:B---3--:R-:W-:Y:S02]  /*02e0*/  UIADD3 UR6, UP1, UPT, UR4, 0x80, URZ ;  /* 0x0000008004067890 */ /* 0x008fe4000ff3e0ff */
[----:B------:R-:W-:Y:S02]  /*02f0*/  UIADD3 UR4, UP0, UPT, UR4, 0x180, URZ ;  /* 0x0000018004047890 */ /* 0x000fe4000ff1e0ff */
[----:B------:R-:W-:Y:S02]  /*0300*/  UIADD3.X UR7, UPT, UPT, URZ, UR5, URZ, UP1, !UPT ;  /* 0x00000005ff077290 */ /* 0x000fe40008ffe4ff */
[----:B------:R-:W-:-:S07]  /*0310*/  UIADD3.X UR5, UPT, UPT, URZ, UR5, URZ, UP0, !UPT ;  /* 0x00000005ff057290 */ /* 0x000fce00087fe4ff */
[----:B------:R3:W-:Y:S02]  /*0320*/  UTMACCTL.PF [UR6] ;  /* 0x00000000060079b9 */ /* 0x0007e40008040000 */
[----:B------:R3:W-:Y:S02]  /*0330*/  UTMACCTL.PF [UR4] ;  /* 0x00000000040079b9 */ /* 0x0007e40008040000 */
[----:B---3--:R-:W-:Y:S01]  /*0340*/  NOP ;  /* 0x0000000000007918 */ /* 0x008fe20000000000 */
.L_x_5:
[----:B------:R-:W-:Y:S05]  /*0350*/  BSYNC.RECONVERGENT B0 ;  /* 0x0000000000007941 */ /* 0x000fea0003800200 */
.L_x_4:
[----:B------:R-:W-:Y:S04]  /*0360*/  BSSY.RECONVERGENT B0, `(.L_x_6) ;  /* 0x000000a000007945 */ /* 0x000fe80003800200 */
        /* <DEDUP_REMOVED lines=9> */
.L_x_7:
[----:B------:R-:W-:Y:S05]  /*0400*/  BSYNC.RECONVERGENT B0 ;  /* 0x0000000000007941 */ /* 0x000fea0003800200 */
.L_x_6:
[----:B------:R-:W3:Y:S01]  /*0410*/  LDCU.64 UR4, c[0x0][0x888] ;  /* 0x00011100ff0477ac */ /* 0x000ee20008000a00 */
[----:B------:R-:W-:Y:S02]  /*0420*/  UISETP.EQ.U32.AND UP1, UPT, UR8, URZ, UPT ;  /* 0x000000ff0800728c */ /* 0x000fe4000bf22070 */
[----:B------:R-:W-:Y:S02]  /*0430*/  UPLOP3.LUT UP3, UPT, UPT, UPT, UPT, 0x80, 0x8 ;  /* 0x000000000008789c */ /* 0x000fe40003f6f070 */
[----:B---3--:R-:W-:-:S04]  /*0440*/  UISETP.NE.U32.AND UP0, UPT, UR4, URZ, UPT ;  /* 0x000000ff0400728c */ /* 0x008fc8000bf05070 */
[----:B------:R-:W-:-:S04]  /*0450*/  UISETP.NE.AND.EX UP0, UPT, UR5, URZ, UPT, UP0 ;  /* 0x000000ff0500728c */ /* 0x000fc8000bf05300 */
[----:B------:R-:W-:-:S04]  /*0460*/  UISETP.EQ.OR.EX UP2, UPT, UR9, URZ, !UP0, UP1 ;  /* 0x000000ff0900728c */ /* 0x000fc8000c742710 */
[----:B------:R-:W-:-:S05]  /*0470*/  UP2UR UR60, UPR, URZ, 0x4 ;  /* 0x00000004ff3c7883 */ /* 0x000fca0008000000 */
[----:B------:R-:W-:Y:S07]  /*0480*/  BRA.U !UP2, `(.L_x_8) ;  /* 0x000000010a207547 */ /* 0x000fee000b800000 */
[----:B------:R-:W-:Y:S01]  /*0490*/  UISETP.NE.U32.AND UP1, UPT, UR8, URZ, UPT ;  /* 0x000000ff0800728c */ /* 0x000fe2000bf25070 */
[----:B-----5:R-:W-:Y:S01]  /*04a0*/  FSETP.NEU.AND P0, PT, R39, RZ, PT ;  /* 0x000000ff2700720b */ /* 0x020fe20003f0d000 */
[----:B------:R-:W-:Y:S02]  /*04b0*/  USEL UR4, URZ, 0xffffffff, UP0 ;  /* 0xffffffffff047887 */ /* 0x000fe40008000000 */
[----:B------:R-:W-:-:S10]  /*04c0*/  UISETP.NE.AND.EX UP1, UPT, UR9, URZ, UPT, UP1 ;  /* 0x000000ff0900728c */ /* 0x000fd4000bf25310 */
[----:B------:R-:W-:Y:S01]  /*04d0*/  VOTEU.ANY UP0, P0 ;  /* 0x0000000000ff7886 */ /* 0x000fe20000000100 */
[----:B------:R-:W-:-:S04]  /*04e0*/  @!UP1 USEL UR4, URZ, 0xffffffff, UP0 ;  /* 0xffffffffff049887 */ /* 0x000fc80008000000 */
[----:B------:R-:W-:-:S04]  /*04f0*/  ULOP3.LUT UR4, UR4, 0x1, URZ, 0xc0, !UPT ;  /* 0x0000000104047892 */ /* 0x000fc8000f8ec0ff */
[----:B------:R-:W-:-:S11]  /*0500*/  UISETP.NE.U32.AND UP3, UPT, UR4, 0x1, UPT ;  /* 0x000000010400788c */ /* 0x000fd6000bf65070 */
.L_x_8:
[----:B------:R-:W3:Y:S01]  /*0510*/  SHFL.IDX PT, R0, R81, RZ, 0x1f ;  /* 0x00001fff51007589 */ /* 0x000ee200000e0000 */
[----:B------:R-:W-:-:S04]  /*0520*/  UISETP.NE.AND UP0, UPT, UR13, 0x2, UPT ;  /* 0x000000020d00788c */ /* 0x000fc8000bf05270 */
[----:B------:R-:W-:Y:S02]  /*0530*/  UISETP.EQ.AND UP1, UPT, UR48, URZ, !UP0 ;  /* 0x000000ff3000728c */ /* 0x000fe4000c722270 */
[----:B------:R-:W-:-:S04]  /*0540*/  USEL UR34, URZ, 0x1, UP0 ;  /* 0x00000001ff227887 */ /* 0x000fc80008000000 */
[----:B------:R-:W-:Y:S02]  /*0550*/  PLOP3.LUT P3, PT, P1, PT, UP1, 0x80, 0x8 ;  /* 0x000000000008781c */ /* 0x000fe40000f6f018 */
[----:B---3--:R-:W-:-:S13]  /*0560*/  ISETP.NE.AND P0, PT, R0, RZ, PT ;  /* 0x000000ff0000720c */ /* 0x008fda0003f05270 */
[----:B------:R-:W-:Y:S05]  /*0570*/  @P0 BRA `(.L_x_9) ;  /* 0x0000000000d40947 */ /* 0x000fea0003800000 */
[----:B------:R-:W-:Y:S01]  /*0580*/  ELECT P0, URZ, PT ;  /* 0x0000000000ff782f */ /* 0x000fe20003800000 */
[----:B------:R-:W-:-:S12]  /*0590*/  BSSY.RECONVERGENT B0, `(.L_x_9) ;  /* 0x0000033000007945 */ /* 0x000fd80003800200 */
[----:B------:R-:W-:Y:S05]  /*05a0*/  @!P0 BRA `(.L_x_10) ;  /* 0x0000000000c48947 */ /* 0x000fea0003800000 */
[----:B------:R-:W3:Y:S01]  /*05b0*/  S2UR UR5, SR_CgaCtaId ;  /* 0x00000000000579c3 */ /* 0x000ee20000008800 */
[----:B------:R-:W-:Y:S01]  /*05c0*/  UMOV UR4, 0x400 ;  /* 0x0000040000047882 */ /* 0x000fe20000000000 */
[----:B------:R-:W-:Y:S01]  /*05d0*/  UMOV UR8, 0x1 ;  /* 0x0000000100087882 */ /* 0x000fe20000000000 */
[----:B------:R-:W-:Y:S01]  /*05e0*/  UMOV UR6, 0x2 ;  /* 0x0000000200067882 */ /* 0x000fe20000000000 */
[----:B------:R-:W-:-:S04]  /*05f0*/  UIADD3 UR8, UPT, UPT, -UR8, 0x100000, URZ ;  /* 0x0010000008087890 */ /* 0x000fc8000fffe1ff */
[----:B------:R-:W-:Y:S02]  /*0600*/  USHF.L.U32 UR9, UR8, 0xb, URZ ;  /* 0x0000000b08097899 */ /* 0x000fe400080006ff */
[----:B------:R-:W-:Y:S02]  /*0610*/  USHF.L.U32 UR8, UR8, 0x1, URZ ;  /* 0x0000000108087899 */ /* 0x000fe400080006ff */
[----:B------:R-:W-:-:S04]  /*0620*/  UIADD3 UR6, UPT, UPT, -UR6, 0x100000, URZ ;  /* 0x0010000006067890 */ /* 0x000fc8000fffe1ff */
[----:B------:R-:W-:Y:S02]  /*0630*/  USHF.L.U32 UR7, UR6, 0xb, URZ ;  /* 0x0000000b06077899 */ /* 0x000fe400080006ff */
[----:B------:R-:W-:Y:S02]  /*0640*/  USHF.L.U32 UR6, UR6, 0x1, URZ ;  /* 0x0000000106067899 */ /* 0x000fe400080006ff */
[----:B---3--:R-:W-:Y:S01]  /*0650*/  ULEA UR4, UR5, UR4, 0x18 ;  /* 0x0000000405047291 */ /* 0x008fe2000f8ec0ff */
[----:B------:R-:W3:Y:S11]  /*0660*/  FENCE.VIEW.ASYNC.S ;  /* 0x00000000000073c6 */ /* 0x000ef60000000000 */
[----:B---3--:R3:W4:Y:S01]  /*0670*/  SYNCS.EXCH.64 URZ, [UR4], UR8 ;  /* 0x0000000804ff75b2 */ /* 0x0087220008000100 */
[----:B------:R3:W1:Y:S01]  /*0680*/  SYNCS.EXCH.64 URZ, [UR4+0x90], UR6 ;  /* 0x0000900604ff75b2 */ /* 0x0006620008000100 */
        /* <DEDUP_REMOVED lines=33> */
[----:B------:R3:W1:Y:S02]  /*08a0*/  SYNCS.EXCH.64 URZ, [UR4+0x118], UR6 ;  /* 0x0001180604ff75b2 */ /* 0x0006640008000100 */
[----:B---34-:R-:W-:Y:S01]  /*08b0*/  NOP ;  /* 0x0000000000007918 */ /* 0x018fe20000000000 */
.L_x_10:
[----:B------:R-:W-:Y:S05]  /*08c0*/  BSYNC.RECONVERGENT B0 ;  /* 0x0000000000007941 */ /* 0x000fea0003800200 */
.L_x_9:
[----:B------:R-:W3:Y:S01]  /*08d0*/  SHFL.IDX PT, R0, R81, RZ, 0x1f ;  /* 0x00001fff51007589 */ /* 0x000ee200000e0000 */
[----:B------:R-:W-:Y:S01]  /*08e0*/  NOP ;  /* 0x0000000000007918 */ /* 0x000fe20000000000 */
[----:B---3--:R-:W-:-:S13]  /*08f0*/  ISETP.NE.AND P0, PT, R0, 0x1, PT ;  /* 0x000000010000780c */ /* 0x008fda0003f05270 */
[----:B------:R-:W-:Y:S05]  /*0900*/  @P0 BRA `(.L_x_11) ;  /* 0x0000000000400947 */ /* 0x000fea0003800000 */
        /* <DEDUP_REMOVED lines=9> */
[----:B------:R-:W-:Y:S01]  /*09a0*/  USHF.L.U32 UR6, UR6, 0x1, URZ ;  /* 0x0000000106067899 */ /* 0x000fe200080006ff */
[----:B------:R-:W-:Y:S01]  /*09b0*/  ELECT P0, URZ, PT ;  /* 0x0000000000ff782f */ /* 0x000fe20003800000 */
[----:B---3--:R-:W-:Y:S01]  /*09c0*/  ULEA UR4, UR5, UR4, 0x18 ;  /* 0x0000000405047291 */ /* 0x008fe2000f8ec0ff */
[----:B------:R-:W3:Y:S11]  /*09d0*/  FENCE.VIEW.ASYNC.S ;  /* 0x00000000000073c6 */ /* 0x000ef60000000000 */
[----:B---3--:R3:W4:Y:S01]  /*09e0*/  SYNCS.EXCH.64 URZ, [UR4+0x120], UR8 ;  /* 0x0001200804ff75b2 */ /* 0x0087220008000100 */
[----:B------:R3:W1:Y:S01]  /*09f0*/  SYNCS.EXCH.64 URZ, [UR4+0x128], UR6 ;  /* 0x0001280604ff75b2 */ /* 0x0006620008000100 */
[----:B------:R-:W-:Y:S01]  /*0a00*/  NOP ;  /* 0x0000000000007918 */ /* 0x000fe20000000000 */
.L_x_11:
[----:B------:R-:W2:Y:S01]  /*0a10*/  SHFL.IDX PT, R0, R81, RZ, 0x1f ;  /* 0x00001fff51007589 */ /* 0x000ea200000e0000 */
[----:B------:R-:W-:Y:S01]  /*0a20*/  NOP ;  /* 0x0000000000007918 */ /* 0x000fe20000000000 */
[----:B--2---:R-:W-:-:S13]  /*0a30*/  ISETP.NE.AND P0, PT, R0, 0x3, PT ;  /* 0x000000030000780c */ /* 0x004fda0003f05270 */
[----:B------:R-:W-:Y:S05]  /*0a40*/  @P0 BRA `(.L_x_12) ;  /* 0x0000000000300947 */ /* 0x000fea0003800000 */
[----:B------:R-:W2:Y:S01]  /*0a50*/  S2UR UR5, SR_CgaCtaId ;  /* 0x00000000000579c3 */ /* 0x000ea20000008800 */
[----:B---3--:R-:W-:Y:S01]  /*0a60*/  UMOV UR6, 0x400 ;  /* 0x0000040000067882 */ /* 0x008fe20000000000 */
[----:B------:R-:W-:Y:S01]  /*0a70*/  UMOV UR4, 0x20 ;  /* 0x0000002000047882 */ /* 0x000fe20000000000 */
[----:B------:R-:W-:Y:S01]  /*0a80*/  ELECT P0, URZ, PT ;  /* 0x0000000000ff782f */ /* 0x000fe20003800000 */
[----:B--2---:R-:W-:Y:S02]  /*0a90*/  ULEA UR6, UR5, UR6, 0x18 ;  /* 0x0000000605067291 */ /* 0x004fe4000f8ec0ff */
[----:B------:R-:W-:-:S04]  /*0aa0*/  UIADD3 UR4, UPT, UPT, -UR4, 0x100000, URZ ;  /* 0x0010000004047890 */ /* 0x000fc8000fffe1ff */
[----:B------:R-:W-:Y:S02]  /*0ab0*/  USHF.L.U32 UR5, UR4, 0xb, URZ ;  /* 0x0000000b04057899 */ /* 0x000fe400080006ff */
[----:B------:R-:W-:Y:S01]  /*0ac0*/  USHF.L.U32 UR4, UR4, 0x1, URZ ;  /* 0x0000000104047899 */ /* 0x000fe200080006ff */
[----:B------:R-:W2:Y:S11]  /*0ad0*/  FENCE.VIEW.ASYNC.S ;  /* 0x00000000000073c6 */ /* 0x000eb60000000000 */
[----:B--2---:R2:W3:Y:S01]  /*0ae0*/  SYNCS.EXCH.64 URZ, [UR6+0x130], UR4 ;  /* 0x0001300406ff75b2 */ /* 0x0044e20008000100 */
[----:B------:R2:W1:Y:S01]  /*0af0*/  SYNCS.EXCH.64 URZ, [UR6+0x138], UR4 ;  /* 0x0001380406ff75b2 */ /* 0x0004620008000100 */
[----:B------:R-:W-:Y:S01]  /*0b00*/  NOP ;  /* 0x0000000000007918 */ /* 0x000fe20000000000 */
.L_x_12:
[----:B------:R-:W4:Y:S01]  /*0b10*/  SHFL.IDX PT, R0, R81, RZ, 0x1f ;  /* 0x00001fff51007589 */ /* 0x000f2200000e0000 */
[----:B------:R-:W-:Y:S01]  /*0b20*/  NOP ;  /* 0x0000000000007918 */ /* 0x000fe20000000000 */
[----:B----4-:R-:W-:-:S13]  /*0b30*/  ISETP.NE.AND P0, PT, R0, 0x4, PT ;  /* 0x000000040000780c */ /* 0x010fda0003f05270 */
[----:B------:R-:W-:Y:S05]  /*0b40*/  @P0 BRA `(.L_x_13) ;  /* 0x00000000004c0947 */ /* 0x000fea0003800000 */
[----:B--2---:R-:W2:Y:S01]  /*0b50*/  S2UR UR5, SR_CgaCtaId ;  /* 0x00000000000579c3 */ /* 0x004ea20000008800 */
[----:B---3--:R-:W-:Y:S01]  /*0b60*/  UMOV UR4, 0x3a0 ;  /* 0x000003a000047882 */ /* 0x008fe20000000000 */
[----:B------:R-:W-:Y:S01]  /*0b70*/  UMOV UR6, 0x400 ;  /* 0x0000040000067882 */ /* 0x000fe20000000000 */
[----:B------:R-:W-:Y:S01]  /*0b80*/  USEL UR4, UR4, 0x320, UP3 ;  /* 0x0000032004047887 */ /* 0x000fe20009800000 */
[----:B------:R-:W-:Y:S01]  /*0b90*/  UMOV UR8, 0x1 ;  /* 0x0000000100087882 */ /* 0x000fe20000000000 */
[----:B------:R-:W-:Y:S01]  /*0ba0*/  ELECT P0, URZ, PT ;  /* 0x0000000000ff782f */ /* 0x000fe20003800000 */
[----:B------:R-:W-:-:S04]  /*0bb0*/  UIADD3 UR8, UPT, UPT, -UR8, 0x100000, URZ ;  /* 0x0010000008087890 */ /* 0x000fc8000fffe1ff */
[----:B------:R-:W-:Y:S02]  /*0bc0*/  USHF.L.U32 UR9, UR8, 0xb, URZ ;  /* 0x0000000b08097899 */ /* 0x000fe400080006ff */
[----:B------:R-:W-:Y:S02]  /*0bd0*/  USHF.L.U32 UR8, UR8, 0x1, URZ ;  /* 0x0000000108087899 */ /* 0x000fe400080006ff */
[----:B--2---:R-:W-:Y:S02]  /*0be0*/  ULEA UR6, UR5, UR6, 0x18 ;  /* 0x0000000605067291 */ /* 0x004fe4000f8ec0ff */
[----:B------:R-:W-:-:S04]  /*0bf0*/  UIADD3 UR4, UPT, UPT, -UR4, 0x100000, URZ ;  /* 0x0010000004047890 */ /* 0x000fc8000fffe1ff */
[----:B------:R-:W-:Y:S02]  /*0c00*/  USHF.L.U32 UR5, UR4, 0xb, URZ ;  /* 0x0000000b04057899 */ /* 0x000fe400080006ff */
[----:B------:R-:W-:Y:S01]  /*0c10*/  USHF.L.U32 UR4, UR4, 0x1, URZ ;  /* 0x0000000104047899 */ /* 0x000fe200080006ff */
[----:B------:R-:W2:Y:S03]  /*0c20*/  FENCE.VIEW.ASYNC.S ;  /* 0x00000000000073c6 */ /* 0x000ea60000000000 */
[----:B--2---:R4:W2:Y:S08]  /*0c30*/  SYNCS.EXCH.64 URZ, [UR6+0x140], UR8 ;  /* 0x0001400806ff75b2 */ /* 0x0048b00008000100 */
[----:B------:R4:W3:Y:S01]  /*0c40*/  SYNCS.EXCH.64 URZ, [UR6+0x150], UR4 ;  /* 0x0001500406ff75b2 */ /* 0x0008e20008000100 */
[----:B------:R4:W1:Y:S01]  /*0c50*/  SYNCS.EXCH.64 URZ, [UR6+0x148], UR8 ;  /* 0x0001480806ff75b2 */ /* 0x0008620008000100 */
[----:B------:R4:W1:Y:S02]  /*0c60*/  SYNCS.EXCH.64 URZ, [UR6+0x158], UR4 ;  /* 0x0001580406ff75b2 */ /* 0x0008640008000100 */
[----:B----4-:R-:W-:Y:S01]  /*0c70*/  NOP ;  /* 0x0000000000007918 */ /* 0x010fe20000000000 */
.L_x_13:
[----:B------:R-:W4:Y:S01]  /*0c80*/  SHFL.IDX PT, R0, R81, RZ, 0x1f ;  /* 0x00001fff51007589 */ /* 0x000f2200000e0000 */
[----:B------:R-:W-:Y:S01]  /*0c90*/  NOP ;  /* 0x0000000000007918 */ /* 0x000fe20000000000 */
[----:B----4-:R-:W-:-:S13]  /*0ca0*/  ISETP.NE.AND P0, PT, R0, 0x5, PT ;  /* 0x000000050000780c */ /* 0x010fda0003f05270 */
[----:B------:R-:W-:Y:S05]  /*0cb0*/  @P0 BRA `(.L_x_14) ;  /* 0x0000000000580947 */ /* 0x000fea0003800000 */
[----:B--2---:R-:W2:Y:S01]  /*0cc0*/  S2UR UR5, SR_CgaCtaId ;  /* 0x00000000000579c3 */ /* 0x004ea20000008800 */
[----:B---3--:R-:W-:Y:S01]  /*0cd0*/  UMOV UR4, 0x400 ;  /* 0x0000040000047882 */ /* 0x008fe20000000000 */
        /* <DEDUP_REMOVED lines=9> */
[----:B--2---:R-:W-:Y:S01]  /*0d70*/  ULEA UR4, UR5, UR4, 0x18 ;  /* 0x0000000405047291 */ /* 0x004fe2000f8ec0ff */
[----:B------:R-:W2:Y:S11]  /*0d80*/  FENCE.VIEW.ASYNC.S ;  /* 0x00000000000073c6 */ /* 0x000eb60000000000 */
[----:B--2---:R4:W2:Y:S01]  /*0d90*/  SYNCS.EXCH.64 URZ, [UR4+0x160], UR6 ;  /* 0x0001600604ff75b2 */ /* 0x0048a20008000100 */
[----:B------:R4:W3:Y:S01]  /*0da0*/  SYNCS.EXCH.64 URZ, [UR4+0x180], UR8 ;  /* 0x0001800804ff75b2 */ /* 0x0008e20008000100 */
[----:B------:R4:W1:Y:S01]  /*0db0*/  SYNCS.EXCH.64 URZ, [UR4+0x168], UR6 ;  /* 0x0001680604ff75b2 */ /* 0x0008620008000100 */
[----:B------:R4:W1:Y:S01]  /*0dc0*/  SYNCS.EXCH.64 URZ, [UR4+0x188], UR8 ;  /* 0x0001880804ff75b2 */ /* 0x0008620008000100 */
[----:B------:R4:W1:Y:S01]  /*0dd0*/  SYNCS.EXCH.64 URZ, [UR4+0x170], UR6 ;  /* 0x0001700604ff75b2 */ /* 0x0008620008000100 */
[----:B------:R4:W1:Y:S01]  /*0de0*/  SYNCS.EXCH.64 URZ, [UR4+0x190], UR8 ;  /* 0x0001900804ff75b2 */ /* 0x0008620008000100 */
[----:B------:R4:W1:Y:S01]  /*0df0*/  SYNCS.EXCH.64 URZ, [UR4+0x178], UR6 ;  /* 0x0001780604ff75b2 */ /* 0x0008620008000100 */
[----:B------:R4:W1:Y:S02]  /*0e00*/  SYNCS.EXCH.64 URZ, [UR4+0x198], UR8 ;  /* 0x0001980804ff75b2 */ /* 0x0008640008000100 */
[----:B----4-:R-:W-:Y:S01]  /*0e10*/  NOP ;  /* 0x0000000000007918 */ /* 0x010fe20000000000 */
.L_x_14:
[----:B------:R-:W4:Y:S01]  /*0e20*/  SHFL.IDX PT, R0, R81, RZ, 0x1f ;  /* 0x00001fff51007589 */ /* 0x000f2200000e0000 */
[----:B------:R-:W-:Y:S01]  /*0e30*/  ISETP.NE.OR P1, PT, RZ, UR13, !P1 ;  /* 0x0000000dff007c0c */ /* 0x000fe2000cf25670 */
[----:B------:R-:W-:Y:S01]  /*0e40*/  NOP ;  /* 0x0000000000007918 */ /* 0x000fe20000000000 */
[----:B----4-:R-:W-:-:S13]  /*0e50*/  ISETP.NE.AND P0, PT, R0, 0x3, PT ;  /* 0x000000030000780c */ /* 0x010fda0003f05270 */
[----:B------:R-:W-:Y:S05]  /*0e60*/  @P0 BRA `(.L_x_15) ;  /* 0x0000000000380947 */ /* 0x000fea0003800000 */
[----:B--2---:R-:W2:Y:S01]  /*0e70*/  S2UR UR5, SR_CgaCtaId ;  /* 0x00000000000579c3 */ /* 0x004ea20000008800 */
[----:B---3--:R-:W-:Y:S01]  /*0e80*/  UMOV UR4, 0x400 ;  /* 0x0000040000047882 */ /* 0x008fe20000000000 */
[----:B------:R-:W-:Y:S01]  /*0e90*/  UMOV UR6, 0x20 ;  /* 0x0000002000067882 */ /* 0x000fe20000000000 */
[----:B------:R-:W-:Y:S01]  /*0ea0*/  ELECT P0, URZ, PT ;  /* 0x0000000000ff782f */ /* 0x000fe20003800000 */
[----:B------:R-:W-:-:S04]  /*0eb0*/  UIADD3 UR6, UPT, UPT, -UR6, 0x100000, URZ ;  /* 0x0010000006067890 */ /* 0x000fc8000fffe1ff */
[----:B------:R-:W-:Y:S02]  /*0ec0*/  USHF.L.U32 UR7, UR6, 0xb, URZ ;  /* 0x0000000b06077899 */ /* 0x000fe400080006ff */
[----:B------:R-:W-:Y:S02]  /*0ed0*/  USHF.L.U32 UR6, UR6, 0x1, URZ ;  /* 0x0000000106067899 */ /* 0x000fe400080006ff */
[----:B--2---:R-:W-:Y:S01]  /*0ee0*/  ULEA UR4, UR5, UR4, 0x18 ;  /* 0x0000000405047291 */ /* 0x004fe2000f8ec0ff */
[----:B------:R-:W2:Y:S11]  /*0ef0*/  FENCE.VIEW.ASYNC.S ;  /* 0x00000000000073c6 */ /* 0x000eb60000000000 */
[----:B--2---:R4:W2:Y:S01]  /*0f00*/  SYNCS.EXCH.64 URZ, [UR4+0x1a0], UR6 ;  /* 0x0001a00604ff75b2 */ /* 0x0048a20008000100 */
[----:B------:R4:W3:Y:S01]  /*0f10*/  SYNCS.EXCH.64 URZ, [UR4+0x1b0], UR6 ;  /* 0x0001b00604ff75b2 */ /* 0x0008e20008000100 */
[----:B------:R4:W1:Y:S01]  /*0f20*/  SYNCS.EXCH.64 URZ, [UR4+0x1a8], UR6 ;  /* 0x0001a80604ff75b2 */ /* 0x0008620008000100 */
[----:B------:R4:W1:Y:S02]  /*0f30*/  SYNCS.EXCH.64 URZ, [UR4+0x1b8], UR6 ;  /* 0x0001b80604ff75b2 */ /* 0x0008640008000100 */
[----:B----4-:R-:W-:Y:S01]  /*0f40*/  NOP ;  /* 0x0000000000007918 */ /* 0x010fe20000000000 */
.L_x_15:
[----:B---3--:R-:W3:Y:S01]  /*0f50*/  S2UR UR7, SR_CgaCtaId ;  /* 0x00000000000779c3 */ /* 0x008ee20000008800 */
[----:B------:R-:W-:Y:S01]  /*0f60*/  VOTEU.ALL UP0, P1 ;  /* 0x0000000000ff7886 */ /* 0x000fe20000800000 */
[----:B--2---:R-:W-:Y:S01]  /*0f70*/  UMOV UR4, 0x20 ;  /* 0x0000002000047882 */ /* 0x004fe20000000000 */
[----:B------:R-:W-:Y:S01]  /*0f80*/  NOP ;  /* 0x0000000000007918 */ /* 0x000fe20000000000 */
[----:B------:R-:W-:Y:S01]  /*0f90*/  LOP3.LUT R0, R69, 0x1f, RZ, 0xc0, !PT ;  /* 0x0000001f45007812 */ /* 0x000fe200078ec0ff */
[----:B------:R-:W-:Y:S01]  /*0fa0*/  UISETP.NE.AND UP4, UPT, UR13, URZ, UPT ;  /* 0x000000ff0d00728c */ /* 0x000fe2000bf85270 */
[----:B------:R-:W-:Y:S01]  /*0fb0*/  @!UP0 UMOV UR6, 0x400 ;  /* 0x0000040000068882 */ /* 0x000fe20000000000 */
[----:B------:R-:W-:-:S04]  /*0fc0*/  @!UP0 UIADD3 UR4, UPT, UPT, -UR4, 0x100000, URZ ;  /* 0x0010000004048890 */ /* 0x000fc8000fffe1ff */
[----:B------:R-:W-:Y:S02]  /*0fd0*/  @!UP0 USHF.L.U32 UR5, UR4, 0xb, URZ ;  /* 0x0000000b04058899 */ /* 0x000fe400080006ff */
[----:B------:R-:W-:Y:S02]  /*0fe0*/  @!UP0 USHF.L.U32 UR4, UR4, 0x1, URZ ;  /* 0x0000000104048899 */ /* 0x000fe400080006ff */
[----:B---3--:R-:W-:Y:S01]  /*0ff0*/  @!UP0 ULEA UR6, UR7, UR6, 0x18 ;  /* 0x0000000607068291 */ /* 0x008fe2000f8ec0ff */
[----:B------:R-:W2:Y:S01]  /*1000*/  LDCU UR7, c[0x0][0x36c] ;  /* 0x00006d80ff0777ac */ /* 0x000ea20008000800 */
[----:B------:R-:W-:Y:S01]  /*1010*/  VOTEU.ALL UP0, P1 ;  /* 0x0000000000ff7886 */ /* 0x000fe20000800000 */
[----:B------:R-:W3:Y:S09]  /*1020*/  FENCE.VIEW.ASYNC.S ;  /* 0x00000000000073c6 */ /* 0x000ef20000000000 */
[----:B---3--:R3:W4:Y:S01]  /*1030*/  @!UP0 SYNCS.EXCH.64 URZ, [UR6+0x1c0], UR4 ;  /* 0x0001c00406ff85b2 */ /* 0x0087220008000100 */
[----:B--2---:R-:W-:-:S09]  /*1040*/  UISETP.EQ.U32.AND UP5, UPT, UR7, 0x1, UPT ;  /* 0x000000010700788c */ /* 0x004fd2000bfa2070 */
[----:B---3--:R-:W-:Y:S05]  /*1050*/  BRA.U !UP5, `(.L_x_16) ;  /* 0x000000010d087547 */ /* 0x008fea000b800000 */
[----:B-1--4-:R-:W-:Y:S01]  /*1060*/  UCGABAR_ARV ;  /* 0x00000000000079c7 */ /* 0x012fe20008000000 */
[----:B------:R-:W-:Y:S05]  /*1070*/  BRA `(.L_x_17) ;  /* 0x0000000000047947 */ /* 0x000fea0003800000 */
.L_x_16:
[----:B-1--4-:R-:W-:Y:S01]  /*1080*/  NOP ;  /* 0x0000000000007918 */ /* 0x012fe20000000000 */
.L_x_17:
[----:B------:R-:W1:Y:S01]  /*1090*/  S2UR UR19, SR_CTAID.X ;  /* 0x00000000001379c3 */ /* 0x000e620000002500 */
[----:B------:R-:W-:-:S05]  /*10a0*/  CS2R.32 R3, SR_CgaSize ;  /* 0x0000000000037805 */ /* 0x000fca0000008a00 */
[----:B------:R-:W-:-:S05]  /*10b0*/  IMAD R3, R3, -0xa0, RZ ;  /* 0xffffff6003037824 */ /* 0x000fca00078e02ff */
[----:B------:R-:W-:-:S14]  /*10c0*/  R2UR UR5, R3 ;  /* 0x00000000030572ca */ /* 0x000fdc00000e0000 */
[----:B------:R-:W2:Y:S01]  /*10d0*/  LDCU UR5, c[0x0][UR5+0x2b0] ;  /* 0x00005600050577ac */ /* 0x000ea20008000800 */
[----:B------:R-:W-:-:S05]  /*10e0*/  CS2R.32 R3, SR_CgaSize ;  /* 0x0000000000037805 */ /* 0x000fca0000008a00 */
[----:B------:R-:W-:-:S05]  /*10f0*/  IMAD R3, R3, -0xa0, RZ ;  /* 0xffffff6003037824 */ /* 0x000fca00078e02ff */
[----:B------:R-:W-:-:S14]  /*1100*/  R2UR UR4, R3 ;  /* 0x00000000030472ca */ /* 0x000fdc00000e0000 */
[----:B------:R-:W3:Y:S01]  /*1110*/  LDCU UR4, c[0x0][UR4+0x2b4] ;  /* 0x00005680040477ac */ /* 0x000ee20008000800 */
[----:B------:R-:W4:Y:S01]  /*1120*/  S2UR UR7, SR_CTAID.Y ;  /* 0x00000000000779c3 */ /* 0x000f220000002600 */
[----:B------:R-:W3:Y:S01]  /*1130*/  LDCU UR18, c[0x0][0xb24] ;  /* 0x00016480ff1277ac */ /* 0x000ee20008000800 */
[----:B------:R-:W-:-:S05]  /*1140*/  CS2R.32 R3, SR_CgaSize ;  /* 0x0000000000037805 */ /* 0x000fca0000008a00 */
[----:B------:R-:W-:-:S05]  /*1150*/  IMAD R3, R3, -0xa0, RZ ;  /* 0xffffff6003037824 */ /* 0x000fca00078e02ff */
[----:B------:R-:W-:-:S14]  /*1160*/  R2UR UR58, R3 ;  /* 0x00000000033a72ca */ /* 0x000fdc00000e0000 */
[----:B------:R-:W3:Y:S01]  /*1170*/  LDCU UR58, c[0x0][UR58+0x2a0] ;  /* 0x000054003a3a77ac */ /* 0x000ee20008000800 */
[----:B------:R-:W3:Y:S01]  /*1180*/  S2UR UR8, SR_CgaCtaId ;  /* 0x00000000000879c3 */ /* 0x000ee20000008800 */
[----:B------:R-:W-:-:S05]  /*1190*/  CS2R.32 R3, SR_CgaSize ;  /* 0x0000000000037805 */ /* 0x000fca0000008a00 */
[----:B------:R-:W-:-:S05]  /*11a0*/  IMAD R3, R3, -0xa0, RZ ;  /* 0xffffff6003037824 */ /* 0x000fca00078e02ff */
[----:B------:R-:W-:-:S14]  /*11b0*/  R2UR UR55, R3 ;  /* 0x00000000033772ca */ /* 0x000fdc00000e0000 */
[----:B------:R-:W3:Y:S01]  /*11c0*/  LDCU UR55, c[0x0][UR55+0x2a4] ;  /* 0x00005480373777ac */ /* 0x000ee20008000800 */
[----:B------:R-:W-:Y:S01]  /*11d0*/  UISETP.GT.U32.AND UP0, UPT, UR48, 0xffff, UPT ;  /* 0x0000ffff3000788c */ /* 0x000fe2000bf04070 */
[----:B------:R-:W-:Y:S01]  /*11e0*/  UMOV UR27, 0x5 ;  /* 0x00000005001b7882 */ /* 0x000fe20000000000 */
[----:B-1----:R-:W-:Y:S01]  /*11f0*/  I2FP.F32.U32 R3, UR19 ;  /* 0x0000001300037c45 */ /* 0x002fe20008201000 */
[----:B------:R-:W1:Y:S01]  /*1200*/  S2UR UR36, SR_CTAID.Z ;  /* 0x00000000002479c3 */ /* 0x000e620000002700 */
[----:B------:R-:W1:Y:S03]  /*1210*/  LDCU UR40, c[0x0][0xb24] ;  /* 0x00016480ff2877ac */ /* 0x000e660008000800 */
[----:B--2---:R-:W-:Y:S01]  /*1220*/  FMUL R3, R3, UR5 ;  /* 0x0000000503037c20 */ /* 0x004fe20008400000 */
[----:B------:R-:W-:Y:S01]  /*1230*/  USEL UR5, UR48, 0xffff, !UP0 ;  /* 0x0000ffff30057887 */ /* 0x000fe2000c000000 */
[----:B----4-:R-:W-:Y:S01]  /*1240*/  I2FP.F32.U32 R2, UR7 ;  /* 0x0000000700027c45 */ /* 0x010fe20008201000 */
[----:B------:R-:W2:Y:S03]  /*1250*/  LDCU UR26, c[0x0][0xb30] ;  /* 0x00016600ff1a77ac */ /* 0x000ea60008000800 */
[----:B------:R-:W4:Y:S01]  /*1260*/  F2I.U32.TRUNC.NTZ R3, R3 ;  /* 0x0000000300037305 */ /* 0x000f22000020f000 */
[----:B---3--:R-:W-:Y:S01]  /*1270*/  FMUL R2, R2, UR4 ;  /* 0x0000000402027c20 */ /* 0x008fe20008400000 */
[----:B------:R-:W-:-:S02]  /*1280*/  ULOP3.LUT UR24, UR5, 0xffff, URZ, 0xc0, !UPT ;  /* 0x0000ffff05187892 */ /* 0x000fc4000f8ec0ff */
[----:B------:R-:W-:Y:S02]  /*1290*/  USHF.L.U32 UR28, UR8, 0xb, URZ ;  /* 0x0000000b081c7899 */ /* 0x000fe400080006ff */
[----:B------:R-:W-:Y:S02]  /*12a0*/  UISETP.GE.AND UP2, UPT, UR18, 0x1, UPT ;  /* 0x000000011200788c */ /* 0x000fe4000bf46270 */
[----:B------:R-:W3:Y:S01]  /*12b0*/  F2I.U32.TRUNC.NTZ R2, R2 ;  /* 0x0000000200027305 */ /* 0x000ee2000020f000 */
[----:B------:R-:W-:Y:S01]  /*12c0*/  UMOV UR45, UR7 ;  /* 0x00000007002d7c82 */ /* 0x000fe20008000000 */
[----:B------:R-:W-:Y:S01]  /*12d0*/  UMOV UR46, UR19 ;  /* 0x00000013002e7c82 */ /* 0x000fe20008000000 */
[----:B----4-:R-:W-:Y:S02]  /*12e0*/  R2UR UR4, R3 ;  /* 0x00000000030472ca */ /* 0x010fe400000e0000 */
[----:B------:R-:W-:Y:S02]  /*12f0*/  PRMT R3, RZ, 0x7610, R3 ;  /* 0x00007610ff037816 */ /* 0x000fe40000000003 */
[----:B---3--:R-:W-:-:S02]  /*1300*/  R2UR UR6, R2 ;  /* 0x00000000020672ca */ /* 0x008fc400000e0000 */
[----:B------:R-:W-:-:S07]  /*1310*/  PRMT R2, RZ, 0x7610, R2 ;  /* 0x00007610ff027816 */ /* 0x000fce0000000002 */
[----:B------:R-:W-:-:S04]  /*1320*/  UIADD3 UR5, UPT, UPT, -UR4, URZ, URZ ;  /* 0x000000ff04057290 */ /* 0x000fc8000fffe1ff */
[----:B------:R-:W-:Y:S02]  /*1330*/  UIMAD UR58, UR58, UR5, UR19 ;  /* 0x000000053a3a72a4 */ /* 0x000fe4000f8e0213 */
[----:B------:R-:W-:-:S04]  /*1340*/  UIADD3 UR4, UPT, UPT, -UR6, URZ, URZ ;  /* 0x000000ff06047290 */ /* 0x000fc8000fffe1ff */
[----:B------:R-:W-:Y:S01]  /*1350*/  UIMAD UR55, UR55, UR4, UR7 ;  /* 0x00000004373772a4 */ /* 0x000fe2000f8e0207 */
[----:B-12---:R-:W-:Y:S11]  /*1360*/  BRA.U UP4, `(.L_x_18) ;  /* 0x00000001043c7547 */ /* 0x006ff6000b800000 */
[----:B------:R-:W-:Y:S02]  /*1370*/  UISETP.GT.U32.AND UP0, UPT, UR58, 0x1, UPT ;  /* 0x000000013a00788c */ /* 0x000fe4000bf04070 */
[----:B------:R-:W-:Y:S02]  /*1380*/  ULOP3.LUT UR4, UR58, 0xfffffffe, URZ, 0xc0, !UPT ;  /* 0xfffffffe3a047892 */ /* 0x000fe4000f8ec0ff */
[----:B------:R-:W-:Y:S02]  /*1390*/  UISETP.NE.AND UP1, UPT, UR55, URZ, UP0 ;  /* 0x000000ff3700728c */ /* 0x000fe40008725270 */
[----:B------:R-:W-:Y:S02]  /*13a0*/  UISETP.NE.AND UP0, UPT, UR55, 0x1, UP0 ;  /* 0x000000013700788c */ /* 0x000fe40008705270 */
[----:B------:R-:W-:Y:S02]  /*13b0*/  USEL UR7, URZ, 0x1, UP1 ;  /* 0x00000001ff077887 */ /* 0x000fe40008800000 */
[----:B------:R-:W-:-:S02]  /*13c0*/  USEL UR6, URZ, 0x4, UP0 ;  /* 0x00000004ff067887 */ /* 0x000fc40008000000 */
[----:B------:R-:W-:Y:S02]  /*13d0*/  USEL UR5, URZ, 0x2, UP1 ;  /* 0x00000002ff057887 */ /* 0x000fe40008800000 */
[----:B------:R-:W-:Y:S02]  /*13e0*/  ULEA UR4, UR55, UR4, 0x1 ;  /* 0x0000000437047291 */ /* 0x000fe4000f8e08ff */
[----:B------:R-:W-:Y:S02]  /*13f0*/  USEL UR8, URZ, 0x8, UP0 ;  /* 0x00000008ff087887 */ /* 0x000fe40008000000 */
[----:B------:R-:W-:-:S03]  /*1400*/  UIADD3 UR5, UPT, UPT, UR5, UR6, UR7 ;  /* 0x0000000605057290 */ /* 0x000fc6000fffe007 */
[----:B------:R-:W-:Y:S01]  /*1410*/  UMOV UR6, 0x3 ;  /* 0x0000000300067882 */ /* 0x000fe20000000000 */
[----:B------:R-:W-:Y:S02]  /*1420*/  UIADD3 UR5, UPT, UPT, UR5, UR8, URZ ;  /* 0x0000000805057290 */ /* 0x000fe4000fffe0ff */
[----:B------:R-:W-:-:S04]  /*1430*/  USHF.L.U32 UR4, UR6, UR4, URZ ;  /* 0x0000000406047299 */ /* 0x000fc800080006ff */
[----:B------:R-:W-:Y:S02]  /*1440*/  MOV R3, UR5 ;  /* 0x0000000500037c02 */ /* 0x000fe40008000f00 */
[----:B------:R-:W-:Y:S02]  /*1450*/  MOV R2, UR4 ;  /* 0x0000000400027c02 */ /* 0x000fe40008000f00 */
.L_x_18:
[----:B------:R-:W-:Y:S05]  /*1460*/  BRA.U !UP2, `(.L_x_19) ;  /* 0x000000010ad07547 */ /* 0x000fea000b800000 */
[----:B------:R-:W1:Y:S01]  /*1470*/  LDCU.128 UR20, c[0x0][0xb10] ;  /* 0x00016200ff1477ac */ /* 0x000e620008000c00 */
[----:B------:R-:W2:Y:S01]  /*1480*/  LDCU UR12, c[0x0][0x370] ;  /* 0x00006e00ff0c77ac */ /* 0x000ea20008000800 */
[----:B------:R-:W3:Y:S01]  /*1490*/  LDCU UR5, c[0x0][0x374] ;  /* 0x00006e80ff0577ac */ /* 0x000ee20008000800 */
[----:B------:R-:W4:Y:S01]  /*14a0*/  LDCU UR25, c[0x0][0xb0c] ;  /* 0x00016180ff1977ac */ /* 0x000f220008000800 */
[----:B------:R-:W4:Y:S01]  /*14b0*/  LDCU UR4, c[0x0][0xb20] ;  /* 0x00016400ff0477ac */ /* 0x000f220008000800 */
[----:B------:R-:W4:Y:S01]  /*14c0*/  LDCU.64 UR16, c[0x0][0xb28] ;  /* 0x00016500ff1077ac */ /* 0x000f220008000a00 */
[----:B-1----:R-:W-:Y:S02]  /*14d0*/  UISETP.NE.AND UP0, UPT, UR22, 0x1, UPT ;  /* 0x000000011600788c */ /* 0x002fe4000bf05270 */
[----:B---3--:R-:W-:Y:S02]  /*14e0*/  UIMAD.WIDE.U32 UR6, UR5, UR23, URZ ;  /* 0x00000017050672a5 */ /* 0x008fe4000f8e00ff */
[----:B--2---:R-:W-:-:S02]  /*14f0*/  UIMAD.WIDE.U32 UR8, UR12, UR20, URZ ;  /* 0x000000140c0872a5 */ /* 0x004fc4000f8e00ff */
[----:B----4-:R-:W-:Y:S02]  /*1500*/  UISETP.NE.AND UP1, UPT, UR25, 0x1, UPT ;  /* 0x000000011900788c */ /* 0x010fe4000bf25270 */
[----:B------:R-:W-:Y:S01]  /*1510*/  UISETP.NE.AND UP2, UPT, UR18, 0x1, UPT ;  /* 0x000000011200788c */ /* 0x000fe2000bf45270 */
[----:B------:R-:W-:Y:S02]  /*1520*/  UMOV UR6, UR7 ;  /* 0x0000000700067c82 */ /* 0x000fe40008000000 */
[----:B------:R-:W-:Y:S01]  /*1530*/  UMOV UR8, UR9 ;  /* 0x0000000900087c82 */ /* 0x000fe20008000000 */
[----:B------:R-:W-:Y:S02]  /*1540*/  @UP0 USHF.R.U32.HI UR5, URZ, UR4, UR6 ;  /* 0x00000004ff050299 */ /* 0x000fe40008011606 */
[----:B------:R-:W-:Y:S02]  /*1550*/  UIMAD.WIDE.U32 UR14, UR45, UR23, URZ ;  /* 0x000000172d0e72a5 */ /* 0x000fe4000f8e00ff */
[----:B------:R-:W-:-:S02]  /*1560*/  UIMAD.WIDE.U32 UR6, UR5, UR16, URZ ;  /* 0x00000010050672a5 */ /* 0x000fc4000f8e00ff */
[----:B------:R-:W-:Y:S02]  /*1570*/  @UP1 USHF.R.U32.HI UR12, URZ, UR21, UR8 ;  /* 0x00000015ff0c1299 */ /* 0x000fe40008011608 */
[----:B------:R-:W-:Y:S02]  /*1580*/  UIMAD.WIDE.U32 UR10, UR19, UR20, URZ ;  /* 0x00000014130a72a5 */ /* 0x000fe4000f8e00ff */
[----:B------:R-:W-:Y:S01]  /*1590*/  UIMAD.WIDE.U32 UR8, UR12, UR16, URZ ;  /* 0x000000100c0872a5 */ /* 0x000fe2000f8e00ff */
[----:B------:R-:W-:Y:S01]  /*15a0*/  UMOV UR14, UR15 ;  /* 0x0000000f000e7c82 */ /* 0x000fe20008000000 */
[----:B------:R-:W-:Y:S01]  /*15b0*/  UMOV UR6, UR7 ;  /* 0x0000000700067c82 */ /* 0x000fe20008000000 */
[----:B------:R-:W-:Y:S02]  /*15c0*/  USHF.R.U32.HI UR14, URZ, UR4, UR14 ;  /* 0x00000004ff0e7299 */ /* 0x000fe4000801160e */
[----:B------:R-:W-:Y:S01]  /*15d0*/  @UP2 USHF.R.U32.HI UR5, URZ, UR17, UR6 ;  /* 0x00000011ff052299 */ /* 0x000fe20008011606 */
[----:B------:R-:W-:-:S02]  /*15e0*/  UMOV UR10, UR11 ;  /* 0x0000000b000a7c82 */ /* 0x000fc40008000000 */
[----:B------:R-:W-:Y:S01]  /*15f0*/  UMOV UR6, UR9 ;  /* 0x0000000900067c82 */ /* 0x000fe20008000000 */
[----:B------:R-:W-:Y:S02]  /*1600*/  USHF.R.U32.HI UR10, URZ, UR21, UR10 ;  /* 0x00000015ff0a7299 */ /* 0x000fe4000801160a */
[----:B------:R-:W-:Y:S02]  /*1610*/  @UP2 USHF.R.U32.HI UR12, URZ, UR17, UR6 ;  /* 0x00000011ff0c2299 */ /* 0x000fe40008011606 */
[----:B------:R-:W-:Y:S02]  /*1620*/  USEL UR4, UR45, UR14, !UP0 ;  /* 0x0000000e2d047287 */ /* 0x000fe4000c000000 */
[----:B------:R-:W-:Y:S02]  /*1630*/  UIMAD UR6, UR5, UR18, URZ ;  /* 0x00000012050672a4 */ /* 0x000fe4000f8e02ff */
[----:B------:R-:W-:Y:S02]  /*1640*/  USEL UR5, UR19, UR10, !UP1 ;  /* 0x0000000a13057287 */ /* 0x000fe4000c800000 */
[----:B------:R-:W-:-:S02]  /*1650*/  UIMAD UR8, UR12, UR18, URZ ;  /* 0x000000120c0872a4 */ /* 0x000fc4000f8e02ff */
[----:B------:R-:W-:Y:S02]  /*1660*/  UISETP.GE.AND UP0, UPT, UR4, UR6, UPT ;  /* 0x000000060400728c */ /* 0x000fe4000bf06270 */
[----:B------:R-:W-:Y:S02]  /*1670*/  UIMAD.WIDE.U32 UR6, UR4, UR16, URZ ;  /* 0x00000010040672a5 */ /* 0x000fe4000f8e00ff */
[----:B------:R-:W-:Y:S02]  /*1680*/  UISETP.GE.OR UP0, UPT, UR5, UR8, UP0 ;  /* 0x000000080500728c */ /* 0x000fe40008706670 */
[----:B------:R-:W-:Y:S02]  /*1690*/  UIMAD.WIDE.U32 UR8, UR5, UR16, URZ ;  /* 0x00000010050872a5 */ /* 0x000fe4000f8e00ff */
[----:B------:R-:W-:Y:S02]  /*16a0*/  USHF.R.U32.HI UR7, URZ, UR17, UR7 ;  /* 0x00000011ff077299 */ /* 0x000fe40008011607 */
[----:B------:R-:W-:-:S02]  /*16b0*/  UIADD3 UR10, UPT, UPT, -UR4, URZ, URZ ;  /* 0x000000ff040a7290 */ /* 0x000fc4000fffe1ff */
[----:B------:R-:W-:Y:S02]  /*16c0*/  USEL UR7, UR4, UR7, !UP2 ;  /* 0x0000000704077287 */ /* 0x000fe4000d000000 */
[----:B------:R-:W-:Y:S01]  /*16d0*/  UIADD3 UR46, UPT, UPT, -UR5, URZ, URZ ;  /* 0x000000ff052e7290 */ /* 0x000fe2000fffe1ff */
[----:B------:R-:W-:Y:S01]  /*16e0*/  @!UP0 UMOV UR6, UR9 ;  /* 0x0000000900068c82 */ /* 0x000fe20008000000 */
[----:B------:R-:W-:Y:S02]  /*16f0*/  UIADD3 UR8, UPT, UPT, -UR7, URZ, URZ ;  /* 0x000000ff07087290 */ /* 0x000fe4000fffe1ff */
[----:B------:R-:W-:Y:S02]  /*1700*/  @!UP0 USHF.R.U32.HI UR6, URZ, UR17, UR6 ;  /* 0x00000011ff068299 */ /* 0x000fe40008011606 */
[----:B------:R-:W-:Y:S02]  /*1710*/  UIMAD UR8, UR18, UR8, UR4 ;  /* 0x00000008120872a4 */ /* 0x000fe4000f8e0204 */
[----:B------:R-:W-:-:S02]  /*1720*/  @!UP0 USEL UR6, UR5, UR6, !UP2 ;  /* 0x0000000605068287 */ /* 0x000fc4000d000000 */
[----:B------:R-:W-:Y:S02]  /*1730*/  UIMAD UR45, UR22, UR10, UR45 ;  /* 0x0000000a162d72a4 */ /* 0x000fe4000f8e022d */
[----:B------:R-:W-:Y:S02]  /*1740*/  @!UP0 UIADD3 UR7, UPT, UPT, UR7, -UR6, URZ ;  /* 0x8000000607078290 */ /* 0x000fe4000fffe0ff */
[----:B------:R-:W-:Y:S02]  /*1750*/  @!UP0 UIMAD UR6, UR8, UR12, UR6 ;  /* 0x0000000c080682a4 */ /* 0x000fe4000f8e0206 */
[----:B------:R-:W-:Y:S02]  /*1760*/  @!UP0 UIMAD UR4, UR7, UR18, UR5 ;  /* 0x00000012070482a4 */ /* 0x000fe4000f8e0205 */
[----:B------:R-:W-:Y:S02]  /*1770*/  UIMAD UR46, UR25, UR46, UR19 ;  /* 0x0000002e192e72a4 */ /* 0x000fe4000f8e0213 */
[----:B------:R-:W-:Y:S01]  /*1780*/  UIMAD UR45, UR4, UR22, UR45 ;  /* 0x00000016042d72a4 */ /* 0x000fe2000f8e022d */
[----:B------:R-:W-:-:S02]  /*1790*/  @!UP0 UMOV UR5, UR6 ;  /* 0x0000000600058c82 */ /* 0x000fc40008000000 */
[----:B------:R-:W-:-:S12]  /*17a0*/  UIMAD UR46, UR5, UR25, UR46 ;  /* 0x00000019052e72a4 */ /* 0x000fd8000f8e022e */
.L_x_19:
[----:B------:R-:W-:Y:S02]  /*17b0*/  UISETP.NE.AND UP1, UPT, UR26, 0x1, UPT ;  /* 0x000000011a00788c */ /* 0x000fe4000bf25270 */
[----:B------:R-:W-:Y:S02]  /*17c0*/  UISETP.NE.AND UP0, UPT, UR13, 0x2, UPT ;  /* 0x000000020d00788c */ /* 0x000fe4000bf05270 */
[----:B------:R-:W-:Y:S02]  /*17d0*/  ULOP3.LUT UR28, UR28, 0x1000, URZ, 0xc0, !UPT ;  /* 0x000010001c1c7892 */ /* 0x000fe4000f8ec0ff */
[----:B------:R-:W-:-:S03]  /*17e0*/  USHF.L.U32 UR24, UR27, UR24, URZ ;  /* 0x000000181b187299 */ /* 0x000fc600080006ff */
[----:B------:R-:W-:Y:S09]  /*17f0*/  BRA.U UP1, `(.L_x_20) ;  /* 0x0000000101447547 */ /* 0x000ff2000b800000 */
[----:B------:R-:W1:Y:S01]  /*1800*/  LDCU.128 UR8, c[0x0][0xb10] ;  /* 0x00016200ff0877ac */ /* 0x000e620008000c00 */
[----:B------:R-:W2:Y:S01]  /*1810*/  LDCU UR12, c[0x0][0xb0c] ;  /* 0x00016180ff0c77ac */ /* 0x000ea20008000800 */
[----:B------:R-:W3:Y:S01]  /*1820*/  LDCU UR14, c[0x0][0xb20] ;  /* 0x00016400ff0e77ac */ /* 0x000ee20008000800 */
[----:B-1----:R-:W-:Y:S02]  /*1830*/  UIMAD.WIDE.U32 UR6, UR46, UR8, URZ ;  /* 0x000000082e0672a5 */ /* 0x002fe4000f8e00ff */
[----:B------:R-:W-:Y:S02]  /*1840*/  UIMAD.WIDE.U32 UR4, UR45, UR11, URZ ;  /* 0x0000000b2d0472a5 */ /* 0x000fe4000f8e00ff */
[----:B--2---:R-:W-:Y:S02]  /*1850*/  UISETP.NE.AND UP2, UPT, UR12, 0x1, UPT ;  /* 0x000000010c00788c */ /* 0x004fe4000bf45270 */
[----:B------:R-:W-:Y:S01]  /*1860*/  UISETP.NE.AND UP1, UPT, UR10, 0x1, UPT ;  /* 0x000000010a00788c */ /* 0x000fe2000bf25270 */
[----:B------:R-:W-:-:S02]  /*1870*/  UMOV UR6, UR7 ;  /* 0x0000000700067c82 */ /* 0x000fc40008000000 */
[----:B------:R-:W-:Y:S01]  /*1880*/  UMOV UR4, UR5 ;  /* 0x0000000500047c82 */ /* 0x000fe20008000000 */
[----:B------:R-:W-:Y:S02]  /*1890*/  USHF.R.U32.HI UR6, URZ, UR9, UR6 ;  /* 0x00000009ff067299 */ /* 0x000fe40008011606 */
[----:B---3--:R-:W-:Y:S02]  /*18a0*/  USHF.R.U32.HI UR4, URZ, UR14, UR4 ;  /* 0x0000000eff047299 */ /* 0x008fe40008011604 */
[----:B------:R-:W-:Y:S02]  /*18b0*/  USEL UR5, UR46, UR6, !UP2 ;  /* 0x000000062e057287 */ /* 0x000fe4000d000000 */
[----:B------:R-:W-:-:S04]  /*18c0*/  USEL UR4, UR45, UR4, !UP1 ;  /* 0x000000042d047287 */ /* 0x000fc8000c800000 */
[----:B------:R-:W-:Y:S02]  /*18d0*/  UIADD3 UR6, UPT, UPT, -UR4, UR5, URZ ;  /* 0x0000000504067290 */ /* 0x000fe4000fffe1ff */
[----:B------:R-:W-:Y:S02]  /*18e0*/  UIADD3 UR4, UPT, UPT, UR4, -UR5, URZ ;  /* 0x8000000504047290 */ /* 0x000fe4000fffe0ff */
[----:B------:R-:W-:Y:S02]  /*18f0*/  UIMAD UR45, UR6, UR10, UR45 ;  /* 0x0000000a062d72a4 */ /* 0x000fe4000f8e022d */
[----:B------:R-:W-:-:S12]  /*1900*/  UIMAD UR46, UR4, UR12, UR46 ;  /* 0x0000000c042e72a4 */ /* 0x000fd8000f8e022e */
.L_x_20:
[----:B------:R-:W-:Y:S05]  /*1910*/  BRA.U !UP5, `(.L_x_21) ;  /* 0x000000010d0c7547 */ /* 0x000fea000b800000 */
[----:B------:R-:W-:Y:S01]  /*1920*/  UCGABAR_WAIT ;  /* 0x0000000000007dc7 */ /* 0x000fe20008000000 */
[----:B------:R-:W-:Y:S01]  /*1930*/  CCTL.IVALL ;  /* 0x00000000ff00798f */ /* 0x000fe20002000000 */
[----:B------:R-:W-:Y:S05]  /*1940*/  BRA `(.L_x_22) ;  /* 0x0000000000047947 */ /* 0x000fea0003800000 */
.L_x_21:
[----:B------:R-:W-:Y:S06]  /*1950*/  BAR.SYNC.DEFER_BLOCKING 0x0 ;  /* 0x0000000000007b1d */ /* 0x000fec0000010000 */
.L_x_22:
[----:B------:R-:W-:Y:S05]  /*1960*/  BRA.U UP0, `(.L_x_23) ;  /* 0x0000001900d87547 */ /* 0x000fea000b800000 */
[----:B------:R-:W1:Y:S01]  /*1970*/  LDCU UR6, c[0x0][0x38c] ;  /* 0x00007180ff0677ac */ /* 0x000e620008000800 */
[----:B------:R-:W2:Y:S01]  /*1980*/  S2UR UR8, SR_CgaCtaId ;  /* 0x00000000000879c3 */ /* 0x000ea20000008800 */
[----:B------:R-:W-:Y:S01]  /*1990*/  PLOP3.LUT P1, PT, PT, PT, UP3, 0x80, 0x8 ;  /* 0x000000000008781c */ /* 0x000fe20003f2f038 */
[----:B------:R-:W-:Y:S01]  /*19a0*/  IMAD.MOV.U32 R12, RZ, RZ, 0x1 ;  /* 0x00000001ff0c7424 */ /* 0x000fe200078e00ff */
[----:B------:R-:W-:Y:S01]  /*19b0*/  USHF.L.U32 UR47, UR19, 0x6, URZ ;  /* 0x00000006132f7899 */ /* 0x000fe200080006ff */
[----:B------:R-:W-:Y:S01]  /*19c0*/  ISETP.NE.AND P2, PT, R0, RZ, P3 ;  /* 0x000000ff0000720c */ /* 0x000fe20001f45270 */
[----:B------:R-:W-:Y:S01]  /*19d0*/  UMOV UR7, 0x400 ;  /* 0x0000040000077882 */ /* 0x000fe20000000000 */
[----:B------:R-:W-:Y:S01]  /*19e0*/  UISETP.NE.AND UP1, UPT, UR13, URZ, UPT ;  /* 0x000000ff0d00728c */ /* 0x000fe2000bf25270 */
[----:B------:R-:W-:Y:S01]  /*19f0*/  PLOP3.LUT P1, PT, P1, PT, PT, 0x8, 0x80 ;  /* 0x000000000080781c */ /* 0x000fe20000f2e170 */
[----:B------:R-:W-:Y:S01]  /*1a00*/  USHF.L.U32 UR44, UR19, 0x5, URZ ;  /* 0x00000005132c7899 */ /* 0x000fe200080006ff */
[----:B------:R-:W-:Y:S01]  /*1a10*/  CS2R R10, SRZ ;  /* 0x00000000000a7805 */ /* 0x000fe2000001ff00 */
[----:B------:R-:W-:Y:S01]  /*1a20*/  ULOP3.LUT UR47, UR47, 0x40, URZ, 0xc0, !UPT ;  /* 0x000000402f2f7892 */ /* 0x000fe2000f8ec0ff */
[----:B------:R-:W-:Y:S01]  /*1a30*/  IMAD.MOV.U32 R9, RZ, RZ, RZ ;  /* 0x000000ffff097224 */ /* 0x000fe200078e00ff */
[----:B------:R-:W3:Y:S01]  /*1a40*/  LDCU UR39, c[0x0][0x370] ;  /* 0x00006e00ff2777ac */ /* 0x000ee20008000800 */
[----:B------:R-:W-:Y:S01]  /*1a50*/  IMAD.MOV.U32 R8, RZ, RZ, 0x1 ;  /* 0x00000001ff087424 */ /* 0x000fe200078e00ff */
[----:B------:R-:W4:Y:S01]  /*1a60*/  LDCU.64 UR26, c[0x0][0x348] ;  /* 0x00006900ff1a77ac */ /* 0x000f220008000a00 */
[----:B-1----:R-:W-:-:S02]  /*1a70*/  UIADD3 UR5, UPT, UPT, UR6, 0x7f, URZ ;  /* 0x0000007f06057890 */ /* 0x002fc4000fffe0ff */
[----:B------:R-:W-:Y:S02]  /*1a80*/  UIADD3 UR49, UPT, UPT, UR6, 0xfe, URZ ;  /* 0x000000fe06317890 */ /* 0x000fe4000fffe0ff */
[----:B------:R-:W-:Y:S02]  /*1a90*/  USHF.R.S32.HI UR4, URZ, 0x1f, UR5 ;  /* 0x0000001fff047899 */ /* 0x000fe40008011405 */
[----:B--2---:R-:W-:Y:S02]  /*1aa0*/  ULEA UR13, UR8, UR7, 0x18 ;  /* 0x00000007080d7291 */ /* 0x004fe4000f8ec0ff */
[----:B------:R-:W-:Y:S02]  /*1ab0*/  ULEA.HI UR4, UR4, UR5, URZ, 0x7 ;  /* 0x0000000504047291 */ /* 0x000fe4000f8f38ff */
[----:B------:R-:W-:Y:S02]  /*1ac0*/  UIADD3 UR5, UPT, UPT, UR6, -0x1, URZ ;  /* 0xffffffff06057890 */ /* 0x000fe4000fffe0ff */
[----:B------:R-:W-:-:S02]  /*1ad0*/  USHF.R.S32.HI UR42, URZ, 0x7, UR4 ;  /* 0x00000007ff2a7899 */ /* 0x000fc40008011404 */
[----:B------:R-:W-:Y:S02]  /*1ae0*/  UISETP.GE.U32.AND UP2, UPT, UR5, -0xff, UPT ;  /* 0xffffff010500788c */ /* 0x000fe4000bf46070 */
[----:B------:R-:W-:Y:S01]  /*1af0*/  UISETP.LT.U32.AND UP0, UPT, UR42, 0x12, UPT ;  /* 0x000000122a00788c */ /* 0x000fe2000bf01070 */
[----:B------:R-:W1:Y:S03]  /*1b00*/  LDCU UR38, c[0x0][0x374] ;  /* 0x00006e80ff2677ac */ /* 0x000e660008000800 */
[----:B------:R-:W-:Y:S02]  /*1b10*/  USEL UR41, UR42, 0x12, UP0 ;  /* 0x000000122a297887 */ /* 0x000fe40008000000 */
[----:B------:R-:W-:Y:S02]  /*1b20*/  ULOP3.LUT UR44, UR44, 0x20, URZ, 0xc0, !UPT ;  /* 0x000000202c2c7892 */ /* 0x000fe4000f8ec0ff */
[----:B------:R-:W-:-:S02]  /*1b30*/  UIADD3 UR4, UPT, UPT, UR41, -0x1, URZ ;  /* 0xffffffff29047890 */ /* 0x000fc4000fffe0ff */
[----:B------:R-:W-:Y:S02]  /*1b40*/  @UP2 UIADD3 UR4, UPT, UPT, UR41, URZ, URZ ;  /* 0x000000ff29042290 */ /* 0x000fe4000fffe0ff */
[----:B------:R-:W-:Y:S02]  /*1b50*/  USEL UR21, UR34, 0x2, UP1 ;  /* 0x0000000222157887 */ /* 0x000fe40008800000 */
[----:B------:R-:W-:Y:S02]  /*1b60*/  UIADD3 UR30, UPT, UPT, UR13, 0x2400, UR28 ;  /* 0x000024000d1e7890 */ /* 0x000fe4000fffe01c */
[----:B------:R-:W-:Y:S02]  /*1b70*/  ULEA.HI UR47, UR28, UR47, URZ, 0x19 ;  /* 0x0000002f1c2f7291 */ /* 0x000fe4000f8fc8ff */
[----:B------:R-:W-:Y:S02]  /*1b80*/  UIADD3 UR48, UPT, UPT, UR42, -UR41, URZ ;  /* 0x800000292a307290 */ /* 0x000fe4000fffe0ff */
[----:B------:R-:W-:-:S02]  /*1b90*/  UIADD3 UR29, UPT, UPT, UR4, 0x1, URZ ;  /* 0x00000001041d7890 */ /* 0x000fc4000fffe0ff */
[----:B------:R-:W-:Y:S01]  /*1ba0*/  UIADD3 UR43, UPT, UPT, -UR4, URZ, URZ ;  /* 0x000000ff042b7290 */ /* 0x000fe2000fffe1ff */
[----:B-1-34-:R-:W-:-:S11]  /*1bb0*/  UMOV UR6, URZ ;  /* 0x000000ff00067c82 */ /* 0x01afd60008000000 */
.L_x_43:
[----:B------:R-:W1:Y:S02]  /*1bc0*/  S2UR UR4, SR_CgaCtaId ;  /* 0x00000000000479c3 */ /* 0x000e640000008800 */
[----:B-1----:R-:W-:-:S09]  /*1bd0*/  UISETP.NE.AND UP0, UPT, UR4, URZ, UPT ;  /* 0x000000ff0400728c */ /* 0x002fd2000bf05270 */
[----:B------:R-:W-:Y:S05]  /*1be0*/  BRA.U UP0, `(.L_x_24) ;  /* 0x0000000100287547 */ /* 0x000fea000b800000 */
[----:B------:R-:W-:Y:S02]  /*1bf0*/  LEA R0, R9, UR13, 0x3 ;  /* 0x0000000d09007c11 */ /* 0x000fe4000f8e18ff */
[----:B------:R-:W-:-:S04]  /*1c00*/  SHF.L.U32 R2, R8, 0x1f, RZ ;  /* 0x0000001f08027819 */ /* 0x000fc800000006ff */
[----:B------:R-:W1:Y:S02]  /*1c10*/  SYNCS.PHASECHK.TRANS64.TRYWAIT P0, [R0+URZ+0x1b0], R2 ;  /* 0x0001b002000075a7 */ /* 0x000e6400080011ff */
[----:B-1----:R-:W-:Y:S05]  /*1c20*/  @!P0 BRA `(.L_x_25) ;  /* 0x0000005800f08947 */ /* 0x002fea0003800000 */
.L_x_128:
[----:B------:R-:W-:Y:S01]  /*1c30*/  VIADD R9, R9, 0x1 ;  /* 0x0000000109097836 */ /* 0x000fe20000000000 */
[----:B------:R1:W-:Y:S04]  /*1c40*/  SYNCS.ARRIVE.TRANS64.A1T0 RZ, [R0+URZ+0x1a0], RZ ;  /* 0x0001a0ff00ff79a7 */ /* 0x0003e800081000ff */
[----:B------:R-:W-:-:S04]  /*1c50*/  ISETP.NE.AND P0, PT, R9, 0x2, PT ;  /* 0x000000020900780c */ /* 0x000fc80003f05270 */
[----:B------:R-:W-:Y:S02]  /*1c60*/  SEL R9, R9, RZ, P0 ;  /* 0x000000ff09097207 */ /* 0x000fe40000000000 */
[----:B-1----:R-:W-:-:S04]  /*1c70*/  SEL R0, RZ, 0x1, P0 ;  /* 0x00000001ff007807 */ /* 0x002fc80000000000 */
[----:B------:R-:W-:-:S07]  /*1c80*/  LOP3.LUT R8, R8, R0, RZ, 0x3c, !PT ;  /* 0x0000000008087212 */ /* 0x000fce00078e3cff */
.L_x_24:
[----:B------:R-:W-:Y:S01]  /*1c90*/  ULEA UR4, UR6, UR13, 0x3 ;  /* 0x0000000d06047291 */ /* 0x000fe2000f8e18ff */
[----:B------:R-:W-:Y:S01]  /*1ca0*/  SHF.L.U32 R0, R12, 0x1f, RZ ;  /* 0x0000001f0c007819 */ /* 0x000fe200000006ff */
[----:B------:R-:W-:Y:S02]  /*1cb0*/  UISETP.GE.U32.AND UP0, UPT, UR49, 0xff, UPT ;  /* 0x000000ff3100788c */ /* 0x000fe4000bf06070 */
[----:B------:R-:W-:Y:S01]  /*1cc0*/  ULEA UR11, UR45, UR44, 0x6 ;  /* 0x0000002c2d0b7291 */ /* 0x000fe2000f8e30ff */
[----:B------:R-:W-:-:S04]  /*1cd0*/  UMOV UR7, URZ ;  /* 0x000000ff00077c82 */ /* 0x000fc80008000000 */
[----:B------:R1:W2:Y:S01]  /*1ce0*/  SYNCS.PHASECHK.TRANS64.TRYWAIT P0, [UR4+0x90], R0 ;  /* 0x00009000ff0075a7 */ /* 0x0002a20008001104 */
[----:B------:R-:W-:-:S04]  /*1cf0*/  ULEA.HI UR4, UR46, UR46, URZ, 0x1 ;  /* 0x0000002e2e047291 */ /* 0x000fc8000f8f08ff */
[----:B------:R-:W-:-:S04]  /*1d00*/  USHF.L.U32 UR4, UR4, 0x6, URZ ;  /* 0x0000000604047899 */ /* 0x000fc800080006ff */
[----:B------:R-:W-:-:S04]  /*1d10*/  ULOP3.LUT UR35, UR4, 0xffffff80, URZ, 0xc0, !UPT ;  /* 0xffffff8004237892 */ /* 0x000fc8000f8ec0ff */
[----:B------:R-:W-:Y:S01]  /*1d20*/  UIADD3 UR35, UPT, UPT, UR47, UR35, URZ ;  /* 0x000000232f237290 */ /* 0x000fe2000fffe0ff */
[----:B------:R-:W-:Y:S11]  /*1d30*/  BRA.U !UP0, `(.L_x_26) ;  /* 0x0000000108c47547 */ /* 0x000ff6000b800000 */
[----:B------:R-:W-:Y:S01]  /*1d40*/  UMOV UR16, UR43 ;  /* 0x0000002b00107c82 */ /* 0x000fe20008000000 */
[----:B------:R-:W-:Y:S01]  /*1d50*/  UMOV UR4, UR6 ;  /* 0x0000000600047c82 */ /* 0x000fe20008000000 */
[----:B------:R-:W-:-:S05]  /*1d60*/  UMOV UR34, URZ ;  /* 0x000000ff00227c82 */ /* 0x000fca0008000000 */
.L_x_32:
[----:B------:R-:W-:Y:S01]  /*1d70*/  ULEA UR33, UR4, UR13, 0x3 ;  /* 0x0000000d04217291 */ /* 0x000fe2000f8e18ff */
[----:B------:R-:W-:Y:S01]  /*1d80*/  @P3 MOV R2, 0x6000 ;  /* 0x0000600000023802 */ /* 0x000fe20000000f00 */
[----:B--234-:R-:W-:Y:S10]  /*1d90*/  @P0 BRA `(.L_x_27) ;  /* 0x00000000000c0947 */ /* 0x01cff40003800000 */
[----:B------:R-:W-:-:S04]  /*1da0*/  SHF.L.U32 R3, R12, 0x1f, RZ ;  /* 0x0000001f0c037819 */ /* 0x000fc800000006ff */
[----:B------:R-:W2:Y:S02]  /*1db0*/  SYNCS.PHASECHK.TRANS64.TRYWAIT P0, [UR33+0x90], R3 ;  /* 0x00009003ff0075a7 */ /* 0x000ea40008001121 */
[----:B--2---:R-:W-:Y:S05]  /*1dc0*/  @!P0 BRA `(.L_x_28) ;  /* 0x00000058009c8947 */ /* 0x004fea0003800000 */
.L_x_27:
[----:B------:R2:W-:Y:S01]  /*1dd0*/  @P3 SYNCS.ARRIVE.TRANS64 RZ, [UR33], R2 ;  /* 0x00000002ffff39a7 */ /* 0x0005e20008000021 */
[----:B------:R-:W-:Y:S02]  /*1de0*/  ULOP3.LUT UR5, UR21, 0x2, URZ, 0xfc, !UPT ;  /* 0x0000000215057892 */ /* 0x000fe4000f8efcff */
[----:B------:R-:W-:Y:S02]  /*1df0*/  UIADD3 UR16, UPT, UPT, UR16, 0x1, URZ ;  /* 0x0000000110107890 */ /* 0x000fe4000fffe0ff */
[----:B------:R-:W-:Y:S02]  /*1e00*/  UISETP.NE.AND UP0, UPT, UR5, 0x2, UPT ;  /* 0x000000020500788c */ /* 0x000fe4000bf05270 */
[----:B------:R-:W-:-:S07]  /*1e10*/  UISETP.NE.AND UP2, UPT, UR16, 0x1, UPT ;  /* 0x000000011000788c */ /* 0x000fce000bf45270 */
[----:B------:R-:W-:Y:S05]  /*1e20*/  BRA.U UP0, `(.L_x_29) ;  /* 0x0000000100047547 */ /* 0x000fea000b800000 */
[----:B------:R-:W-:Y:S05]  /*1e30*/  BPT.TRAP 0x1 ;  /* 0x000000040000795c */ /* 0x000fea0000300000 */
.L_x_29:
[----:B------:R-:W-:Y:S04]  /*1e40*/  BSSY.RECONVERGENT B0, `(.L_x_30) ;  /* 0x0000003000007945 */ /* 0x000fe80003800200 */
[----:B------:R-:W-:Y:S05]  /*1e50*/  @!P2 BRA `(.L_x_31) ;  /* 0x000000000004a947 */ /* 0x000fea0003800000 */
[----:B------:R-:W-:Y:S05]  /*1e60*/  BPT.TRAP 0x1 ;  /* 0x000000040000795c */ /* 0x000fea0000300000 */
.L_x_31:
[----:B------:R-:W-:Y:S05]  /*1e70*/  BSYNC.RECONVERGENT B0 ;  /* 0x0000000000007941 */ /* 0x000fea0003800200 */
.L_x_30:
[----:B------:R-:W-:Y:S02]  /*1e80*/  UIADD3 UR5, UPT, UPT, UR4, 0x1, URZ ;  /* 0x0000000104057890 */ /* 0x000fe4000fffe0ff */
[----:B------:R-:W-:Y:S02]  /*1e90*/  ULEA UR32, UR4, UR28, 0xd ;  /* 0x0000001c04207291 */ /* 0x000fe4000f8e68ff */
[----:B------:R-:W-:Y:S02]  /*1ea0*/  UISETP.NE.AND UP0, UPT, UR5, 0x12, UPT ;  /* 0x000000120500788c */ /* 0x000fe4000bf05270 */
[----:B------:R-:W-:Y:S02]  /*1eb0*/  UIADD3 UR14, UP1, UPT, UR26, 0x80, URZ ;  /* 0x000000801a0e7890 */ /* 0x000fe4000ff3e0ff */
[----:B------:R-:W-:Y:S02]  /*1ec0*/  USEL UR7, URZ, 0x1, UP0 ;  /* 0x00000001ff077887 */ /* 0x000fe40008000000 */
[----:B------:R-:W-:-:S02]  /*1ed0*/  USEL UR6, UR5, URZ, UP0 ;  /* 0x000000ff05067287 */ /* 0x000fc40008000000 */
[----:B------:R-:W-:Y:S02]  /*1ee0*/  ULEA UR8, UR4, UR13, 0xc ;  /* 0x0000000d04087291 */ /* 0x000fe4000f8e60ff */
[----:B------:R-:W-:Y:S01]  /*1ef0*/  ULEA UR5, UR6, UR13, 0x3 ;  /* 0x0000000d06057291 */ /* 0x000fe2000f8e18ff */
[----:B------:R-:W-:Y:S01]  /*1f00*/  LOP3.LUT R12, R12, UR7, RZ, 0x3c, !PT ;  /* 0x000000070c0c7c12 */ /* 0x000fe2000f8e3cff */
[----:B------:R-:W-:Y:S02]  /*1f10*/  UIADD3 UR4, UP0, UPT, UR26, 0x180, URZ ;  /* 0x000001801a047890 */ /* 0x000fe4000ff1e0ff */
[----:B------:R-:W-:Y:S01]  /*1f20*/  ULOP3.LUT UR33, UR33, 0xfefffff8, URZ, 0xc0, !UPT ;  /* 0xfefffff821217892 */ /* 0x000fe2000f8ec0ff */
[----:B-1----:R-:W-:Y:S01]  /*1f30*/  SHF.L.U32 R0, R12, 0x1f, RZ ;  /* 0x0000001f0c007819 */ /* 0x002fe200000006ff */
[----:B------:R-:W-:Y:S02]  /*1f40*/  UIADD3.X UR15, UPT, UPT, URZ, UR27, URZ, UP1, !UPT ;  /* 0x0000001bff0f7290 */ /* 0x000fe40008ffe4ff */
[----:B------:R-:W-:Y:S01]  /*1f50*/  UIADD3 UR32, UPT, UPT, UR13, 0x2400, UR32 ;  /* 0x000024000d207890 */ /* 0x000fe2000fffe020 */
[----:B------:R3:W4:Y:S01]  /*1f60*/  SYNCS.PHASECHK.TRANS64.TRYWAIT P0, [UR5+0x90], R0 ;  /* 0x00009000ff0075a7 */ /* 0x0007220008001105 */
[----:B------:R-:W-:-:S02]  /*1f70*/  UPRMT UR7, URZ, 0x5410, UR24 ;  /* 0x00005410ff077896 */ /* 0x000fc40008000018 */
[----:B------:R-:W-:Y:S02]  /*1f80*/  UIADD3 UR8, UPT, UPT, UR8, 0x26400, URZ ;  /* 0x0002640008087890 */ /* 0x000fe4000fffe0ff */
[----:B------:R-:W-:Y:S01]  /*1f90*/  UIADD3.X UR5, UPT, UPT, URZ, UR27, URZ, UP0, !UPT ;  /* 0x0000001bff057290 */ /* 0x000fe200087fe4ff */
[----:B------:R-:W-:Y:S01]  /*1fa0*/  UMOV UR18, 0x0 ;  /* 0x0000000000127882 */ /* 0x000fe20000000000 */
[----:B------:R-:W-:Y:S01]  /*1fb0*/  UMOV UR19, 0x10000000 ;  /* 0x1000000000137882 */ /* 0x000fe20000000000 */
[----:B------:R-:W-:Y:S01]  /*1fc0*/  UMOV UR10, UR34 ;  /* 0x00000022000a7c82 */ /* 0x000fe20008000000 */
[----:B------:R-:W-:Y:S01]  /*1fd0*/  UMOV UR12, UR36 ;  /* 0x00000024000c7c82 */ /* 0x000fe20008000000 */
[----:B------:R-:W-:Y:S01]  /*1fe0*/  UMOV UR9, UR33 ;  /* 0x0000002100097c82 */ /* 0x000fe20008000000 */
[----:B------:R1:W-:Y:S03]  /*1ff0*/  UTMALDG.3D.MULTICAST.2CTA [UR32], [UR14], UR7, desc[UR18] ;  /* 0x000012200e0073b4 */ /* 0x0003e60008211807 */
[----:B------:R2:W-:Y:S01]  /*2000*/  UTMALDG.3D.2CTA [UR8], [UR4], desc[UR18] ;  /* 0x00001208040075b4 */ /* 0x0005e20008211000 */
[----:B-1----:R-:W-:Y:S01]  /*2010*/  UIADD3 UR34, UPT, UPT, UR34, 0x80, URZ ;  /* 0x0000008022227890 */ /* 0x002fe2000fffe0ff */
[----:B------:R-:W-:Y:S01]  /*2020*/  UMOV UR7, UR29 ;  /* 0x0000001d00077c82 */ /* 0x000fe20008000000 */
[----:B--2---:R-:W-:Y:S01]  /*2030*/  UMOV UR4, UR6 ;  /* 0x0000000600047c82 */ /* 0x004fe20008000000 */
[----:B------:R-:W-:Y:S09]  /*2040*/  BRA.U UP2, `(.L_x_32) ;  /* 0xfffffffd02487547 */ /* 0x000ff2000b83ffff */
.L_x_26:
[----:B------:R-:W-:Y:S01]  /*2050*/  ULEA UR4, UR6, UR13, 0x3 ;  /* 0x0000000d06047291 */ /* 0x000fe2000f8e18ff */
[----:B-1-3--:R-:W-:Y:S01]  /*2060*/  SHF.L.U32 R0, R12, 0x1f, RZ ;  /* 0x0000001f0c007819 */ /* 0x00afe200000006ff */
[----:B------:R-:W-:Y:S01]  /*2070*/  @!P1 SYNCS.ARRIVE.TRANS64.A1T0 RZ, [UR13+0x138], RZ ;  /* 0x000138ffffff99a7 */ /* 0x000fe2000810000d */
[----:B------:R-:W-:-:S06]  /*2080*/  UISETP.GT.AND UP0, UPT, UR42, UR41, UPT ;  /* 0x000000292a00728c */ /* 0x000fcc000bf04270 */
[----:B--2-4-:R1:W2:Y:S03]  /*2090*/  SYNCS.PHASECHK.TRANS64.TRYWAIT P0, [UR4+0x90], R0 ;  /* 0x00009000ff0075a7 */ /* 0x0142a60008001104 */
[----:B------:R-:W-:Y:S05]  /*20a0*/  BRA.U !UP0, `(.L_x_33) ;  /* 0x0000000108c07547 */ /* 0x000fea000b800000 */
[----:B------:R-:W-:Y:S01]  /*20b0*/  UIADD3 UR25, UPT, UPT, UR48, UR7, URZ ;  /* 0x0000000730197290 */ /* 0x000fe2000fffe0ff */
[----:B------:R-:W-:-:S11]  /*20c0*/  UMOV UR4, UR6 ;  /* 0x0000000600047c82 */ /* 0x000fd60008000000 */
.L_x_39:
[----:B------:R-:W-:Y:S01]  /*20d0*/  ULEA UR17, UR4, UR13, 0x3 ;  /* 0x0000000d04117291 */ /* 0x000fe2000f8e18ff */
[----:B--2---:R-:W-:Y:S01]  /*20e0*/  @P3 MOV R2, 0x6000 ;  /* 0x0000600000023802 */ /* 0x004fe20000000f00 */
[----:B--2-4-:R-:W-:Y:S10]  /*20f0*/  @P0 BRA `(.L_x_34) ;  /* 0x00000000000c0947 */ /* 0x014ff40003800000 */
[----:B------:R-:W-:-:S04]  /*2100*/  SHF.L.U32 R3, R12, 0x1f, RZ ;  /* 0x0000001f0c037819 */ /* 0x000fc800000006ff */
[----:B------:R-:W2:Y:S02]  /*2110*/  SYNCS.PHASECHK.TRANS64.TRYWAIT P0, [UR17+0x90], R3 ;  /* 0x00009003ff0075a7 */ /* 0x000ea40008001111 */
[----:B--2---:R-:W-:Y:S05]  /*2120*/  @!P0 BRA `(.L_x_35) ;  /* 0x0000005400dc8947 */ /* 0x004fea0003800000 */
.L_x_34:
[----:B------:R2:W-:Y:S01]  /*2130*/  @P3 SYNCS.ARRIVE.TRANS64 RZ, [UR17], R2 ;  /* 0x00000002ffff39a7 */ /* 0x0005e20008000011 */
[----:B------:R-:W-:-:S04]  /*2140*/  ULOP3.LUT UR5, UR21, 0x2, URZ, 0xfc, !UPT ;  /* 0x0000000215057892 */ /* 0x000fc8000f8efcff */
[----:B------:R-:W-:-:S09]  /*2150*/  UISETP.NE.AND UP0, UPT, UR5, 0x2, UPT ;  /* 0x000000020500788c */ /* 0x000fd2000bf05270 */
[----:B------:R-:W-:Y:S05]  /*2160*/  BRA.U UP0, `(.L_x_36) ;  /* 0x0000000100047547 */ /* 0x000fea000b800000 */
[----:B------:R-:W-:Y:S05]  /*2170*/  BPT.TRAP 0x1 ;  /* 0x000000040000795c */ /* 0x000fea0000300000 */
.L_x_36:
[----:B------:R-:W-:Y:S04]  /*2180*/  BSSY.RECONVERGENT B0, `(.L_x_37) ;  /* 0x0000003000007945 */ /* 0x000fe80003800200 */
[----:B------:R-:W-:Y:S05]  /*2190*/  @!P2 BRA `(.L_x_38) ;  /* 0x000000000004a947 */ /* 0x000fea0003800000 */
[----:B------:R-:W-:Y:S05]  /*21a0*/  BPT.TRAP 0x1 ;  /* 0x000000040000795c */ /* 0x000fea0000300000 */
.L_x_38:
[----:B------:R-:W-:Y:S05]  /*21b0*/  BSYNC.RECONVERGENT B0 ;  /* 0x0000000000007941 */ /* 0x000fea0003800200 */
.L_x_37:
[----:B------:R-:W-:Y:S02]  /*21c0*/  UIADD3 UR5, UPT, UPT, UR4, 0x1, URZ ;  /* 0x0000000104057890 */ /* 0x000fe4000fffe0ff */
[----:B------:R-:W-:Y:S02]  /*21d0*/  UIADD3 UR14, UP1, UPT, UR26, 0x80, URZ ;  /* 0x000000801a0e7890 */ /* 0x000fe4000ff3e0ff */
[----:B------:R-:W-:Y:S02]  /*21e0*/  UISETP.NE.AND UP0, UPT, UR5, 0x12, UPT ;  /* 0x000000120500788c */ /* 0x000fe4000bf05270 */
[----:B------:R-:W-:Y:S02]  /*21f0*/  ULEA UR16, UR4, UR30, 0xd ;  /* 0x0000001e04107291 */ /* 0x000fe4000f8e68ff */
[----:B------:R-:W-:Y:S02]  /*2200*/  USEL UR8, URZ, 0x1, UP0 ;  /* 0x00000001ff087887 */ /* 0x000fe40008000000 */
[----:B------:R-:W-:-:S02]  /*2210*/  USEL UR6, UR5, URZ, UP0 ;  /* 0x000000ff05067287 */ /* 0x000fc40008000000 */
[----:B------:R-:W-:Y:S02]  /*2220*/  UIADD3 UR22, UP0, UPT, UR26, 0x180, URZ ;  /* 0x000001801a167890 */ /* 0x000fe4000ff1e0ff */
[----:B------:R-:W-:Y:S01]  /*2230*/  LOP3.LUT R12, R12, UR8, RZ, 0x3c, !PT ;  /* 0x000000080c0c7c12 */ /* 0x000fe2000f8e3cff */
[----:B------:R-:W-:Y:S02]  /*2240*/  ULEA UR8, UR4, UR13, 0xc ;  /* 0x0000000d04087291 */ /* 0x000fe4000f8e60ff */
[----:B------:R-:W-:Y:S01]  /*2250*/  ULEA UR5, UR6, UR13, 0x3 ;  /* 0x0000000d06057291 */ /* 0x000fe2000f8e18ff */
[----:B-1----:R-:W-:Y:S01]  /*2260*/  SHF.L.U32 R0, R12, 0x1f, RZ ;  /* 0x0000001f0c007819 */ /* 0x002fe200000006ff */
[----:B------:R-:W-:Y:S02]  /*2270*/  USHF.L.U32 UR18, UR7, 0x7, URZ ;  /* 0x0000000707127899 */ /* 0x000fe400080006ff */
[----:B------:R-:W-:Y:S02]  /*2280*/  ULOP3.LUT UR17, UR17, 0xfefffff8, URZ, 0xc0, !UPT ;  /* 0xfefffff811117892 */ /* 0x000fe4000f8ec0ff */
[----:B------:R-:W-:-:S02]  /*2290*/  UIADD3.X UR15, UPT, UPT, URZ, UR27, URZ, UP1, !UPT ;  /* 0x0000001bff0f7290 */ /* 0x000fc40008ffe4ff */
[----:B------:R-:W-:Y:S01]  /*22a0*/  UPRMT UR4, URZ, 0x5410, UR24 ;  /* 0x00005410ff047896 */ /* 0x000fe20008000018 */
[----:B------:R3:W4:Y:S01]  /*22b0*/  SYNCS.PHASECHK.TRANS64.TRYWAIT P0, [UR5+0x90], R0 ;  /* 0x00009000ff0075a7 */ /* 0x0007220008001105 */
[----:B------:R-:W-:Y:S02]  /*22c0*/  UIADD3 UR8, UPT, UPT, UR8, 0x26400, URZ ;  /* 0x0002640008087890 */ /* 0x000fe4000fffe0ff */
[----:B------:R-:W-:Y:S01]  /*22d0*/  UIADD3.X UR23, UPT, UPT, URZ, UR27, URZ, UP0, !UPT ;  /* 0x0000001bff177290 */ /* 0x000fe200087fe4ff */
[----:B------:R-:W-:Y:S01]  /*22e0*/  UMOV UR32, 0x0 ;  /* 0x0000000000207882 */ /* 0x000fe20000000000 */
[----:B------:R-:W-:Y:S01]  /*22f0*/  UMOV UR33, 0x10000000 ;  /* 0x1000000000217882 */ /* 0x000fe20000000000 */
[----:B------:R-:W-:Y:S01]  /*2300*/  UMOV UR19, UR35 ;  /* 0x0000002300137c82 */ /* 0x000fe20008000000 */
[----:B------:R-:W-:Y:S01]  /*2310*/  UMOV UR20, UR36 ;  /* 0x0000002400147c82 */ /* 0x000fe20008000000 */
[----:B------:R-:W-:Y:S01]  /*2320*/  UMOV UR12, UR36 ;  /* 0x00000024000c7c82 */ /* 0x000fe20008000000 */
[----:B------:R-:W-:Y:S01]  /*2330*/  UMOV UR9, UR17 ;  /* 0x0000001100097c82 */ /* 0x000fe20008000000 */
[----:B------:R-:W-:Y:S01]  /*2340*/  UMOV UR10, UR18 ;  /* 0x00000012000a7c82 */ /* 0x000fe20008000000 */
[----:B------:R1:W-:Y:S01]  /*2350*/  UTMALDG.3D.MULTICAST.2CTA [UR16], [UR14], UR4, desc[UR32] ;  /* 0x000020100e0073b4 */ /* 0x0003e20008211804 */
[----:B------:R-:W-:-:S04]  /*2360*/  UIADD3 UR7, UPT, UPT, UR7, 0x1, URZ ;  /* 0x0000000107077890 */ /* 0x000fc8000fffe0ff */
[----:B------:R-:W-:Y:S01]  /*2370*/  UISETP.NE.AND UP0, UPT, UR7, UR25, UPT ;  /* 0x000000190700728c */ /* 0x000fe2000bf05270 */
[----:B------:R3:W-:Y:S01]  /*2380*/  UTMALDG.3D.2CTA [UR8], [UR22], desc[UR32] ;  /* 0x00002008160075b4 */ /* 0x0007e20008211000 */
[----:B-1----:R-:W-:-:S07]  /*2390*/  UMOV UR4, UR6 ;  /* 0x0000000600047c82 */ /* 0x002fce0008000000 */
[----:B---3--:R-:W-:Y:S05]  /*23a0*/  BRA.U UP0, `(.L_x_39) ;  /* 0xfffffffd00487547 */ /* 0x008fea000b83ffff */
.L_x_33:
[C---:B------:R-:W-:Y:S01]  /*23b0*/  LEA R3, R11.reuse, UR13, 0x3 ;  /* 0x0000000d0b037c11 */ /* 0x040fe2000f8e18ff */
[----:B------:R-:W-:Y:S01]  /*23c0*/  NOP ;  /* 0x0000000000007918 */ /* 0x000fe20000000000 */
[----:B-1----:R-:W-:Y:S02]  /*23d0*/  SHF.L.U32 R0, R10, 0x1f, RZ ;  /* 0x0000001f0a007819 */ /* 0x002fe400000006ff */
[----:B------:R-:W-:Y:S02]  /*23e0*/  LEA R4, R11, UR13, 0x4 ;  /* 0x0000000d0b047c11 */ /* 0x000fe4000f8e20ff */
[----:B--2-4-:R-:W1:Y:S02]  /*23f0*/  SYNCS.PHASECHK.TRANS64.TRYWAIT P0, [R3+URZ+0x140], R0 ;  /* 0x00014000030075a7 */ /* 0x014e6400080011ff */
[----:B-1----:R-:W-:Y:S05]  /*2400*/  @!P0 BRA `(.L_x_40) ;  /* 0x00000054003c8947 */ /* 0x002fea0003800000 */
.L_x_131:
[----:B------:R-:W2:Y:S01]  /*2410*/  LDS.128 R4, [R4+0x1d0] ;  /* 0x0001d00004047984 */ /* 0x000ea20000000c00 */
[----:B------:R-:W-:Y:S01]  /*2420*/  UISETP.GE.AND UP0, UPT, UR40, 0x1, UPT ;  /* 0x000000012800788c */ /* 0x000fe2000bf06270 */
[----:B------:R-:W-:Y:S01]  /*2430*/  @!PT LDS RZ, [RZ] ;  /* 0x00000000fffff984 */ /* 0x000fe20000000800 */
[----:B------:R-:W-:Y:S01]  /*2440*/  @!PT LDS RZ, [RZ] ;  /* 0x00000000fffff984 */ /* 0x000fe20000000800 */
[----:B------:R-:W-:Y:S01]  /*2450*/  @!PT LDS RZ, [RZ] ;  /* 0x00000000fffff984 */ /* 0x000fe20000000800 */
[----:B------:R-:W-:Y:S01]  /*2460*/  @!PT LDS RZ, [RZ] ;  /* 0x00000000fffff984 */ /* 0x000fe20000000800 */
[----:B------:R3:W-:Y:S06]  /*2470*/  MEMBAR.ALL.CTA ;  /* 0x0000000000007992 */ /* 0x0007ec0000008000 */
[----:B---3--:R-:W3:Y:S01]  /*2480*/  FENCE.VIEW.ASYNC.S ;  /* 0x00000000000073c6 */ /* 0x008ee20000000000 */
[----:B--2---:R-:W-:-:S13]  /*2490*/  LOP3.LUT P0, RZ, R6, 0x1, RZ, 0xc0, !PT ;  /* 0x0000000106ff7812 */ /* 0x004fda000780c0ff */
[----:B---3--:R-:W-:Y:S01]  /*24a0*/  VOTEU.ANY UP1, P0 ;  /* 0x0000000000ff7886 */ /* 0x008fe20000020100 */
[----:B------:R-:W-:-:S13]  /*24b0*/  PLOP3.LUT P0, PT, PT, PT, UP1, 0x80, 0x8 ;  /* 0x000000000008781c */ /* 0x000fda0003f0f018 */
[----:B-1----:R-:W-:Y:S02]  /*24c0*/  @P0 LOP3.LUT R0, R5, 0xffff, RZ, 0xc0, !PT ;  /* 0x0000ffff05000812 */ /* 0x002fe400078ec0ff */
[----:B------:R-:W-:Y:S02]  /*24d0*/  @P0 MOV R2, R4 ;  /* 0x0000000400020202 */ /* 0x000fe40000000f00 */
[----:B------:R-:W-:Y:S01]  /*24e0*/  @P0 R2UR UR5, R0 ;  /* 0x00000000000502ca */ /* 0x000fe200000e0000 */
[----:B------:R-:W-:Y:S01]  /*24f0*/  VIADD R0, R3, 0x150 ;  /* 0x0000015003007836 */ /* 0x000fe20000000000 */
[----:B------:R-:W-:Y:S02]  /*2500*/  @P0 SHF.R.U32.HI R4, RZ, 0x10, R5 ;  /* 0x00000010ff040819 */ /* 0x000fe40000011605 */
[----:B------:R-:W-:Y:S02]  /*2510*/  @P0 R2UR UR7, R2 ;  /* 0x00000000020702ca */ /* 0x000fe400000e0000 */
[----:B------:R-:W-:-:S02]  /*2520*/  PRMT R0, RZ, 0x654, R0 ;  /* 0x00000654ff007816 */ /* 0x000fc40000000000 */
[----:B------:R-:W-:Y:S02]  /*2530*/  @P0 R2UR UR4, R4 ;  /* 0x00000000040402ca */ /* 0x000fe400000e0000 */
[----:B------:R1:W-:Y:S03]  /*2540*/  SYNCS.ARRIVE.TRANS64.RED.A1T0 RZ, [R0+URZ], RZ ;  /* 0x000000ff00ff79a7 */ /* 0x0003e600081004ff */
[----:B------:R-:W-:-:S04]  /*2550*/  @UP1 UMOV UR31, UR5 ;  /* 0x00000005001f1c82 */ /* 0x000fc80008000000 */
[----:B------:R-:W-:-:S04]  /*2560*/  @UP1 UMOV UR37, UR7 ;  /* 0x0000000700251c82 */ /* 0x000fc80008000000 */
[----:B------:R-:W-:Y:S01]  /*2570*/  @UP1 UMOV UR36, UR4 ;  /* 0x0000000400241c82 */ /* 0x000fe20008000000 */
[----:B------:R-:W-:Y:S05]  /*2580*/  BRA.U !UP0, `(.L_x_41) ;  /* 0x0000000108d47547 */ /* 0x000fea000b800000 */
[----:B------:R-:W2:Y:S01]  /*2590*/  LDCU.128 UR16, c[0x0][0xb10] ;  /* 0x00016200ff1077ac */ /* 0x000ea20008000c00 */
[----:B------:R-:W3:Y:S01]  /*25a0*/  LDCU UR12, c[0x0][0xb20] ;  /* 0x00016400ff0c77ac */ /* 0x000ee20008000800 */
[----:B------:R-:W4:Y:S01]  /*25b0*/  LDCU UR20, c[0x0][0xb0c] ;  /* 0x00016180ff1477ac */ /* 0x000f220008000800 */
[----:B------:R-:W1:Y:S01]  /*25c0*/  LDCU.64 UR8, c[0x0][0xb28] ;  /* 0x00016500ff0877ac */ /* 0x000e620008000a00 */
[----:B------:R-:W-:Y:S02]  /*25d0*/  UISETP.NE.AND UP3, UPT, UR40, 0x1, UPT ;  /* 0x000000012800788c */ /* 0x000fe4000bf65270 */
[----:B--2---:R-:W-:Y:S02]  /*25e0*/  UIMAD.WIDE.U32 UR10, UR38, UR19, URZ ;  /* 0x00000013260a72a5 */ /* 0x004fe4000f8e00ff */
[----:B------:R-:W-:Y:S02]  /*25f0*/  UIMAD.WIDE.U32 UR4, UR39, UR16, URZ ;  /* 0x00000010270472a5 */ /* 0x000fe4000f8e00ff */
[----:B------:R-:W-:-:S02]  /*2600*/  UISETP.NE.AND UP0, UPT, UR18, 0x1, UPT ;  /* 0x000000011200788c */ /* 0x000fc4000bf05270 */
[----:B------:R-:W-:Y:S01]  /*2610*/  UIMAD.WIDE.U32 UR22, UR31, UR19, URZ ;  /* 0x000000131f1672a5 */ /* 0x000fe2000f8e00ff */
[----:B------:R-:W-:Y:S02]  /*2620*/  UMOV UR10, UR11 ;  /* 0x0000000b000a7c82 */ /* 0x000fe40008000000 */
[----:B------:R-:W-:Y:S01]  /*2630*/  UMOV UR4, UR5 ;  /* 0x0000000500047c82 */ /* 0x000fe20008000000 */
[----:B---3--:R-:W-:Y:S02]  /*2640*/  USHF.R.U32.HI UR10, URZ, UR12, UR10 ;  /* 0x0000000cff0a7299 */ /* 0x008fe4000801160a */
[----:B----4-:R-:W-:Y:S02]  /*2650*/  UISETP.NE.AND UP2, UPT, UR20, 0x1, UPT ;  /* 0x000000011400788c */ /* 0x010fe4000bf45270 */
[----:B------:R-:W-:Y:S02]  /*2660*/  USHF.R.U32.HI UR4, URZ, UR17, UR4 ;  /* 0x00000011ff047299 */ /* 0x000fe40008011604 */
[----:B------:R-:W-:-:S02]  /*2670*/  USEL UR5, UR38, UR10, !UP0 ;  /* 0x0000000a26057287 */ /* 0x000fc4000c000000 */
[----:B------:R-:W-:Y:S02]  /*2680*/  USEL UR7, UR39, UR4, !UP2 ;  /* 0x0000000427077287 */ /* 0x000fe4000d000000 */
[----:B-1----:R-:W-:Y:S01]  /*2690*/  UIMAD.WIDE.U32 UR10, UR5, UR8, URZ ;  /* 0x00000008050a72a5 */ /* 0x002fe2000f8e00ff */
[----:B------:R-:W-:Y:S01]  /*26a0*/  UMOV UR4, UR23 ;  /* 0x0000001700047c82 */ /* 0x000fe20008000000 */
[----:B------:R-:W-:Y:S02]  /*26b0*/  UIMAD.WIDE.U32 UR14, UR37, UR16, URZ ;  /* 0x00000010250e72a5 */ /* 0x000fe4000f8e00ff */
[----:B------:R-:W-:-:S03]  /*26c0*/  UIMAD.WIDE.U32 UR22, UR7, UR8, URZ ;  /* 0x00000008071672a5 */ /* 0x000fc6000f8e00ff */
[----:B------:R-:W-:Y:S01]  /*26d0*/  UMOV UR10, UR11 ;  /* 0x0000000b000a7c82 */ /* 0x000fe20008000000 */
[----:B------:R-:W-:Y:S02]  /*26e0*/  USHF.R.U32.HI UR4, URZ, UR12, UR4 ;  /* 0x0000000cff047299 */ /* 0x000fe40008011604 */
[----:B------:R-:W-:Y:S01]  /*26f0*/  @UP3 USHF.R.U32.HI UR5, URZ, UR9, UR10 ;  /* 0x00000009ff053299 */ /* 0x000fe2000801160a */
[----:B------:R-:W-:Y:S01]  /*2700*/  UMOV UR14, UR15 ;  /* 0x0000000f000e7c82 */ /* 0x000fe20008000000 */
[----:B------:R-:W-:Y:S01]  /*2710*/  UMOV UR22, UR23 ;  /* 0x0000001700167c82 */ /* 0x000fe20008000000 */
[----:B------:R-:W-:Y:S02]  /*2720*/  USHF.R.U32.HI UR17, URZ, UR17, UR14 ;  /* 0x00000011ff117299 */ /* 0x000fe4000801160e */
[----:B------:R-:W-:Y:S02]  /*2730*/  USEL UR4, UR31, UR4, !UP0 ;  /* 0x000000041f047287 */ /* 0x000fe4000c000000 */
[----:B------:R-:W-:-:S02]  /*2740*/  @UP3 USHF.R.U32.HI UR7, URZ, UR9, UR22 ;  /* 0x00000009ff073299 */ /* 0x000fc40008011616 */
[----:B------:R-:W-:Y:S02]  /*2750*/  UIMAD UR10, UR40, UR5, URZ ;  /* 0x00000005280a72a4 */ /* 0x000fe4000f8e02ff */
[----:B------:R-:W-:Y:S02]  /*2760*/  USEL UR5, UR37, UR17, !UP2 ;  /* 0x0000001125057287 */ /* 0x000fe4000d000000 */
[----:B------:R-:W-:Y:S02]  /*2770*/  UIMAD UR12, UR40, UR7, URZ ;  /* 0x00000007280c72a4 */ /* 0x000fe4000f8e02ff */
[----:B------:R-:W-:Y:S02]  /*2780*/  UISETP.GE.AND UP0, UPT, UR4, UR10, UPT ;  /* 0x0000000a0400728c */ /* 0x000fe4000bf06270 */
[----:B------:R-:W-:Y:S02]  /*2790*/  UIMAD.WIDE.U32 UR10, UR4, UR8, URZ ;  /* 0x00000008040a72a5 */ /* 0x000fe4000f8e00ff */
[----:B------:R-:W-:-:S02]  /*27a0*/  UISETP.GE.OR UP0, UPT, UR5, UR12, UP0 ;  /* 0x0000000c0500728c */ /* 0x000fc40008706670 */
[----:B------:R-:W-:Y:S02]  /*27b0*/  UIMAD.WIDE.U32 UR14, UR5, UR8, URZ ;  /* 0x00000008050e72a5 */ /* 0x000fe4000f8e00ff */
[----:B------:R-:W-:Y:S01]  /*27c0*/  UIADD3 UR12, UPT, UPT, -UR5, URZ, URZ ;  /* 0x000000ff050c7290 */ /* 0x000fe2000fffe1ff */
[----:B------:R-:W-:Y:S01]  /*27d0*/  UMOV UR10, UR11 ;  /* 0x0000000b000a7c82 */ /* 0x000fe20008000000 */
[----:B------:R-:W-:Y:S02]  /*27e0*/  UIADD3 UR11, UPT, UPT, -UR4, URZ, URZ ;  /* 0x000000ff040b7290 */ /* 0x000fe4000fffe1ff */
[----:B------:R-:W-:-:S03]  /*27f0*/  USHF.R.U32.HI UR10, URZ, UR9, UR10 ;  /* 0x00000009ff0a7299 */ /* 0x000fc6000801160a */
[----:B------:R-:W-:Y:S01]  /*2800*/  @!UP0 UMOV UR8, UR15 ;  /* 0x0000000f00088c82 */ /* 0x000fe20008000000 */
[----:B------:R-:W-:Y:S02]  /*2810*/  UIMAD UR11, UR18, UR11, UR31 ;  /* 0x0000000b120b72a4 */ /* 0x000fe4000f8e021f */
[----:B------:R-:W-:Y:S02]  /*2820*/  USEL UR10, UR4, UR10, !UP3 ;  /* 0x0000000a040a7287 */ /* 0x000fe4000d800000 */
[----:B------:R-:W-:Y:S02]  /*2830*/  @!UP0 USHF.R.U32.HI UR8, URZ, UR9, UR8 ;  /* 0x00000009ff088299 */ /* 0x000fe40008011608 */
[----:B------:R-:W-:Y:S02]  /*2840*/  UIADD3 UR9, UPT, UPT, -UR10, URZ, URZ ;  /* 0x000000ff0a097290 */ /* 0x000fe4000fffe1ff */
[----:B------:R-:W-:Y:S02]  /*2850*/  @!UP0 USEL UR8, UR5, UR8, !UP3 ;  /* 0x0000000805088287 */ /* 0x000fe4000d800000 */
[----:B------:R-:W-:-:S02]  /*2860*/  UIMAD UR9, UR40, UR9, UR4 ;  /* 0x00000009280972a4 */ /* 0x000fc4000f8e0204 */
[----:B------:R-:W-:Y:S02]  /*2870*/  @!UP0 UIADD3 UR10, UPT, UPT, UR10, -UR8, URZ ;  /* 0x800000080a0a8290 */ /* 0x000fe4000fffe0ff */
[----:B------:R-:W-:Y:S02]  /*2880*/  @!UP0 UIMAD UR8, UR9, UR7, UR8 ;  /* 0x00000007090882a4 */ /* 0x000fe4000f8e0208 */
[----:B------:R-:W-:Y:S02]  /*2890*/  @!UP0 UIMAD UR4, UR40, UR10, UR5 ;  /* 0x0000000a280482a4 */ /* 0x000fe4000f8e0205 */
[----:B------:R-:W-:Y:S02]  /*28a0*/  UIMAD UR7, UR20, UR12, UR37 ;  /* 0x0000000c140772a4 */ /* 0x000fe4000f8e0225 */
[----:B------:R-:W-:Y:S01]  /*28b0*/  UIMAD UR31, UR4, UR18, UR11 ;  /* 0x00000012041f72a4 */ /* 0x000fe2000f8e020b */
[----:B------:R-:W-:Y:S02]  /*28c0*/  @!UP0 UMOV UR5, UR8 ;  /* 0x0000000800058c82 */ /* 0x000fe40008000000 */
[----:B------:R-:W-:-:S12]  /*28d0*/  UIMAD UR37, UR5, UR20, UR7 ;  /* 0x00000014052572a4 */ /* 0x000fd8000f8e0207 */
.L_x_41:
[----:B------:R-:W2:Y:S02]  /*28e0*/  LDCU UR4, c[0x0][0xb30] ;  /* 0x00016600ff0477ac */ /* 0x000ea40008000800 */
[----:B--2---:R-:W-:-:S09]  /*28f0*/  UISETP.NE.AND UP0, UPT, UR4, 0x1, UPT ;  /* 0x000000010400788c */ /* 0x004fd2000bf05270 */
[----:B------:R-:W-:Y:S05]  /*2900*/  BRA.U UP0, `(.L_x_42) ;  /* 0x0000000100447547 */ /* 0x000fea000b800000 */
[----:B------:R-:W2:Y:S01]  /*2910*/  LDCU.128 UR16, c[0x0][0xb10] ;  /* 0x00016200ff1077ac */ /* 0x000ea20008000c00 */
[----:B------:R-:W3:Y:S01]  /*2920*/  LDCU UR10, c[0x0][0xb0c] ;  /* 0x00016180ff0a77ac */ /* 0x000ee20008000800 */
[----:B------:R-:W4:Y:S01]  /*2930*/  LDCU UR7, c[0x0][0xb20] ;  /* 0x00016400ff0777ac */ /* 0x000f220008000800 */
[----:B--2---:R-:W-:Y:S02]  /*2940*/  UIMAD.WIDE.U32 UR8, UR37, UR16, URZ ;  /* 0x00000010250872a5 */ /* 0x004fe4000f8e00ff */
[----:B------:R-:W-:Y:S02]  /*2950*/  UIMAD.WIDE.U32 UR4, UR31, UR19, URZ ;  /* 0x000000131f0472a5 */ /* 0x000fe4000f8e00ff */
[----:B---3--:R-:W-:Y:S02]  /*2960*/  UISETP.NE.AND UP2, UPT, UR10, 0x1, UPT ;  /* 0x000000010a00788c */ /* 0x008fe4000bf45270 */
[----:B------:R-:W-:Y:S01]  /*2970*/  UISETP.NE.AND UP0, UPT, UR18, 0x1, UPT ;  /* 0x000000011200788c */ /* 0x000fe2000bf05270 */
[----:B------:R-:W-:-:S02]  /*2980*/  UMOV UR8, UR9 ;  /* 0x0000000900087c82 */ /* 0x000fc40008000000 */
[----:B------:R-:W-:Y:S01]  /*2990*/  UMOV UR4, UR5 ;  /* 0x0000000500047c82 */ /* 0x000fe20008000000 */
[----:B------:R-:W-:Y:S02]  /*29a0*/  USHF.R.U32.HI UR17, URZ, UR17, UR8 ;  /* 0x00000011ff117299 */ /* 0x000fe40008011608 */
[----:B----4-:R-:W-:Y:S02]  /*29b0*/  USHF.R.U32.HI UR4, URZ, UR7, UR4 ;  /* 0x00000007ff047299 */ /* 0x010fe40008011604 */
[----:B------:R-:W-:Y:S02]  /*29c0*/  USEL UR5, UR37, UR17, !UP2 ;  /* 0x0000001125057287 */ /* 0x000fe4000d000000 */
[----:B------:R-:W-:-:S04]  /*29d0*/  USEL UR4, UR31, UR4, !UP0 ;  /* 0x000000041f047287 */ /* 0x000fc8000c000000 */
[----:B------:R-:W-:Y:S02]  /*29e0*/  UIADD3 UR7, UPT, UPT, UR5, -UR4, URZ ;  /* 0x8000000405077290 */ /* 0x000fe4000fffe0ff */
[----:B------:R-:W-:Y:S02]  /*29f0*/  UIADD3 UR4, UPT, UPT, -UR5, UR4, URZ ;  /* 0x0000000405047290 */ /* 0x000fe4000fffe1ff */
[----:B------:R-:W-:Y:S02]  /*2a00*/  UIMAD UR31, UR7, UR18, UR31 ;  /* 0x00000012071f72a4 */ /* 0x000fe4000f8e021f */
[----:B------:R-:W-:-:S12]  /*2a10*/  UIMAD UR37, UR4, UR10, UR37 ;  /* 0x0000000a042572a4 */ /* 0x000fd8000f8e0225 */
.L_x_42:
[----:B------:R-:W-:Y:S01]  /*2a20*/  VIADD R11, R11, 0x1 ;  /* 0x000000010b0b7836 */ /* 0x000fe20000000000 */
[----:B------:R-:W-:Y:S01]  /*2a30*/  PLOP3.LUT P1, PT, PT, PT, PT, 0x80, 0x8 ;  /* 0x000000000008781c */ /* 0x000fe20003f2f070 */
[----:B------:R-:W-:Y:S02]  /*2a40*/  UIADD3 UR46, UPT, UPT, UR37, UR58, URZ ;  /* 0x0000003a252e7290 */ /* 0x000fe4000fffe0ff */
[----:B------:R-:W-:Y:S01]  /*2a50*/  UIADD3 UR45, UPT, UPT, UR31, UR55, URZ ;  /* 0x000000371f2d7290 */ /* 0x000fe2000fffe0ff */
[----:B------:R-:W-:-:S04]  /*2a60*/  ISETP.NE.AND P0, PT, R11, 0x2, PT ;  /* 0x000000020b00780c */ /* 0x000fc80003f05270 */
[----:B-1----:R-:W-:Y:S02]  /*2a70*/  SEL R0, RZ, 0x1, P0 ;  /* 0x00000001ff007807 */ /* 0x002fe40000000000 */
[----:B------:R-:W-:Y:S02]  /*2a80*/  SEL R11, R11, RZ, P0 ;  /* 0x000000ff0b0b7207 */ /* 0x000fe40000000000 */
[----:B------:R-:W-:Y:S01]  /*2a90*/  LOP3.LUT R10, R10, R0, RZ, 0x3c, !PT ;  /* 0x000000000a0a7212 */ /* 0x000fe200078e3cff */
[----:B------:R-:W-:Y:S06]  /*2aa0*/  BRA.U UP1, `(.L_x_43) ;  /* 0xfffffff101447547 */ /* 0x000fec000b83ffff */
[----:B------:R-:W-:Y:S01]  /*2ab0*/  UIADD3 UR13, UPT, UPT, UR13, 0x90, URZ ;  /* 0x000000900d0d7890 */ /* 0x000fe2000fffe0ff */
[----:B------:R-:W-:-:S03]  /*2ac0*/  SHF.L.U32 R2, R12, 0x1f, RZ ;  /* 0x0000001f0c027819 */ /* 0x000fc600000006ff */
[----:B------:R-:W-:-:S09]  /*2ad0*/  ULEA UR4, UR6, UR13, 0x3 ;  /* 0x0000000d06047291 */ /* 0x000fd2000f8e18ff */
[----:B------:R-:W1:Y:S02]  /*2ae0*/  SYNCS.PHASECHK.TRANS64.TRYWAIT P0, [UR4], R2 ;  /* 0x00000002ff0075a7 */ /* 0x000e640008001104 */
[----:B-1----:R-:W-:Y:S05]  /*2af0*/  @!P0 BRA `(.L_x_44) ;  /* 0x0000004c00948947 */ /* 0x002fea0003800000 */
.L_x_133:
[----:B------:R-:W-:-:S04]  /*2b00*/  UIADD3 UR4, UPT, UPT, UR6, 0x1, URZ ;  /* 0x0000000106047890 */ /* 0x000fc8000fffe0ff */
[----:B------:R-:W-:-:S04]  /*2b10*/  UISETP.NE.AND UP0, UPT, UR4, 0x12, UPT ;  /* 0x000000120400788c */ /* 0x000fc8000bf05270 */
[----:B------:R-:W-:Y:S02]  /*2b20*/  USEL UR6, URZ, 0x1, UP0 ;  /* 0x00000001ff067887 */ /* 0x000fe40008000000 */
[----:B------:R-:W-:-:S04]  /*2b30*/  USEL UR4, UR4, URZ, UP0 ;  /* 0x000000ff04047287 */ /* 0x000fc80008000000 */
[----:B------:R-:W-:Y:S01]  /*2b40*/  ULEA UR5, UR4, UR13, 0x3 ;  /* 0x0000000d04057291 */ /* 0x000fe2000f8e18ff */
[----:B-1----:R-:W-:-:S04]  /*2b50*/  LOP3.LUT R2, R12, UR6, RZ, 0x3c, !PT ;  /* 0x000000060c027c12 */ /* 0x002fc8000f8e3cff */
[----:B------:R-:W-:-:S04]  /*2b60*/  SHF.L.U32 R3, R2, 0x1f, RZ ;  /* 0x0000001f02037819 */ /* 0x000fc800000006ff */
[----:B------:R-:W1:Y:S02]  /*2b70*/  SYNCS.PHASECHK.TRANS64.TRYWAIT P0, [UR5], R3 ;  /* 0x00000003ff0075a7 */ /* 0x000e640008001105 */
[----:B-1----:R-:W-:Y:S05]  /*2b80*/  @!P0 BRA `(.L_x_45) ;  /* 0x0000004c00888947 */ /* 0x002fea0003800000 */
.L_x_135:
[----:B------:R-:W-:-:S04]  /*2b90*/  UIADD3 UR4, UPT, UPT, UR4, 0x1, URZ ;  /* 0x0000000104047890 */ /* 0x000fc8000fffe0ff */
[----:B------:R-:W-:-:S04]  /*2ba0*/  UISETP.NE.AND UP0, UPT, UR4, 0x12, UPT ;  /* 0x000000120400788c */ /* 0x000fc8000bf05270 */
[----:B------:R-:W-:Y:S02]  /*2bb0*/  USEL UR6, URZ, 0x1, UP0 ;  /* 0x00000001ff067887 */ /* 0x000fe40008000000 */
[----:B------:R-:W-:-:S04]  /*2bc0*/  USEL UR4, UR4, URZ, UP0 ;  /* 0x000000ff04047287 */ /* 0x000fc80008000000 */
[----:B------:R-:W-:Y:S01]  /*2bd0*/  ULEA UR5, UR4, UR13, 0x3 ;  /* 0x0000000d04057291 */ /* 0x000fe2000f8e18ff */
[----:B------:R-:W-:-:S04]  /*2be0*/  LOP3.LUT R2, R2, UR6, RZ, 0x3c, !PT ;  /* 0x0000000602027c12 */ /* 0x000fc8000f8e3cff */
[----:B-1----:R-:W-:-:S04]  /*2bf0*/  SHF.L.U32 R3, R2, 0x1f, RZ ;  /* 0x0000001f02037819 */ /* 0x002fc800000006ff */
[----:B------:R-:W1:Y:S02]  /*2c00*/  SYNCS.PHASECHK.TRANS64.TRYWAIT P0, [UR5], R3 ;  /* 0x00000003ff0075a7 */ /* 0x000e640008001105 */
[----:B-1----:R-:W-:Y:S05]  /*2c10*/  @!P0 BRA `(.L_x_46) ;  /* 0x0000004c007c8947 */ /* 0x002fea0003800000 */
.L_x_137:
        /* <DEDUP_REMOVED lines=9> */
.L_x_139:
        /* <DEDUP_REMOVED lines=9> */
.L_x_141:
        /* <DEDUP_REMOVED lines=9> */
.L_x_143:
        /* <DEDUP_REMOVED lines=9> */
.L_x_145:
        /* <DEDUP_REMOVED lines=9> */
.L_x_147:
        /* <DEDUP_REMOVED lines=9> */
.L_x_149:
        /* <DEDUP_REMOVED lines=9> */
.L_x_151:
        /* <DEDUP_REMOVED lines=9> */
.L_x_153:
        /* <DEDUP_REMOVED lines=9> */
.L_x_155:
        /* <DEDUP_REMOVED lines=9> */
.L_x_157:
        /* <DEDUP_REMOVED lines=9> */
.L_x_159:
        /* <DEDUP_REMOVED lines=9> */
.L_x_161:
        /* <DEDUP_REMOVED lines=9> */
.L_x_163:
        /* <DEDUP_REMOVED lines=9> */
.L_x_165:
[----:B------:R-:W-:-:S04]  /*3400*/  UIADD3 UR4, UPT, UPT, UR4, 0x1, URZ ;  /* 0x0000000104047890 */ /* 0x000fc8000fffe0ff */
[----:B------:R-:W-:-:S04]  /*3410*/  UISETP.NE.AND UP0, UPT, UR4, 0x12, UPT ;  /* 0x000000120400788c */ /* 0x000fc8000bf05270 */
[----:B------:R-:W-:Y:S02]  /*3420*/  USEL UR5, URZ, 0x1, UP0 ;  /* 0x00000001ff057887 */ /* 0x000fe40008000000 */
[----:B------:R-:W-:-:S04]  /*3430*/  USEL UR4, UR4, URZ, UP0 ;  /* 0x000000ff04047287 */ /* 0x000fc80008000000 */
[----:B------:R-:W-:Y:S01]  /*3440*/  ULEA UR4, UR4, UR13, 0x3 ;  /* 0x0000000d04047291 */ /* 0x000fe2000f8e18ff */
[----:B------:R-:W-:-:S04]  /*3450*/  LOP3.LUT R2, R2, UR5, RZ, 0x3c, !PT ;  /* 0x0000000502027c12 */ /* 0x000fc8000f8e3cff */
[----:B------:R-:W-:Y:S01]  /*3460*/  SHF.L.U32 R2, R2, 0x1f, RZ ;  /* 0x0000001f02027819 */ /* 0x000fe200000006ff */
[----:B-1----:R-:W-:-:S07]  /*3470*/  IMAD.U32 R0, RZ, RZ, UR4 ;  /* 0x00000004ff007e24 */ /* 0x002fce000f8e00ff */
.L_x_61:
[----:B-1----:R1:W2:Y:S02]  /*3480*/  SYNCS.PHASECHK.TRANS64.TRYWAIT P0, [R0+URZ], R2 ;  /* 0x00000002000075a7 */ /* 0x0022a400080011ff */
[----:B--2---:R-:W-:Y:S05]  /*3490*/  @!P0 NANOSLEEP.SYNCS 0x989680 ;  /* 0x009896800000895d */ /* 0x004fea0003900000 */
[----:B------:R-:W2:Y:S02]  /*34a0*/  @!P0 SYNCS.PHASECHK.TRANS64 P0, [R0+URZ], R2 ;  /* 0x00000002000085a7 */ /* 0x000ea400080010ff */
[----:B--2---:R-:W-:Y:S05]  /*34b0*/  @P0 EXIT ;  /* 0x000000000000094d */ /* 0x004fea0003800000 */
[----:B------:R-:W-:Y:S05]  /*34c0*/  BRA `(.L_x_61) ;  /* 0xfffffffc00ec7947 */ /* 0x000fea000383ffff */
.L_x_23:
[----:B------:R-:W1:Y:S02]  /*34d0*/  S2UR UR4, SR_CgaCtaId ;  /* 0x00000000000479c3 */ /* 0x000e640000008800 */
[----:B-1----:R-:W-:-:S04]  /*34e0*/  UISETP.NE.AND UP0, UPT, UR4, URZ, UPT ;  /* 0x000000ff0400728c */ /* 0x002fc8000bf05270 */
[----:B------:R-:W-:-:S09]  /*34f0*/  UISETP.NE.OR UP0, UPT, UR13, 0x1, UP0 ;  /* 0x000000010d00788c */ /* 0x000fd20008705670 */
[----:B------:R-:W-:Y:S05]  /*3500*/  BRA.U UP0, `(.L_x_62) ;  /* 0x00000005004c7547 */ /* 0x000fea000b800000 */
[----:B------:R-:W1:Y:S01]  /*3510*/  S2UR UR5, SR_CgaCtaId ;  /* 0x00000000000579c3 */ /* 0x000e620000008800 */
[----:B------:R-:W-:Y:S01]  /*3520*/  UMOV UR4, 0x400 ;  /* 0x0000040000047882 */ /* 0x000fe20000000000 */
[----:B------:R-:W-:Y:S01]  /*3530*/  ISETP.GE.U32.AND P2, PT, R0, 0x4, PT ;  /* 0x000000040000780c */ /* 0x000fe20003f46070 */
[----:B------:R-:W-:Y:S01]  /*3540*/  IMAD.MOV.U32 R12, RZ, RZ, 0x1 ;  /* 0x00000001ff0c7424 */ /* 0x000fe200078e00ff */
[----:B------:R-:W-:Y:S02]  /*3550*/  CS2R R10, SRZ ;  /* 0x00000000000a7805 */ /* 0x000fe4000001ff00 */
[----:B------:R-:W-:Y:S01]  /*3560*/  CS2R R8, SRZ ;  /* 0x0000000000087805 */ /* 0x000fe2000001ff00 */
[----:B-1----:R-:W-:-:S03]  /*3570*/  ULEA UR6, UR5, UR4, 0x18 ;  /* 0x0000000405067291 */ /* 0x002fc6000f8ec0ff */
[----:B------:R-:W-:-:S09]  /*3580*/  UMOV UR5, URZ ;  /* 0x000000ff00057c82 */ /* 0x000fd20008000000 */
.L_x_66:
[----:B------:R-:W-:Y:S02]  /*3590*/  LEA R2, R8, UR6, 0x3 ;  /* 0x0000000608027c11 */ /* 0x000fe4000f8e18ff */
[----:B------:R-:W-:-:S03]  /*35a0*/  SHF.L.U32 R4, R9, 0x1f, RZ ;  /* 0x0000001f09047819 */ /* 0x000fc600000006ff */
[----:B------:R-:W-:Y:S01]  /*35b0*/  VIADD R5, R2, 0x1b0 ;  /* 0x000001b002057836 */ /* 0x000fe20000000000 */
[----:B------:R-:W1:Y:S02]  /*35c0*/  SYNCS.PHASECHK.TRANS64.TRYWAIT P0, [R2+URZ+0x1a0], R4 ;  /* 0x0001a004020075a7 */ /* 0x000e6400080011ff */
[----:B-1----:R-:W-:Y:S05]  /*35d0*/  @!P0 BRA `(.L_x_63) ;  /* 0x0000004800748947 */ /* 0x002fea0003800000 */
.L_x_166:
[----:B------:R-:W-:Y:S01]  /*35e0*/  ULEA UR4, UR5, UR6, 0x3 ;  /* 0x0000000605047291 */ /* 0x000fe2000f8e18ff */
[----:B-1----:R-:W-:Y:S01]  /*35f0*/  PRMT R2, RZ, 0x654, R5 ;  /* 0x00000654ff027816 */ /* 0x002fe20000000005 */
[----:B------:R-:W-:Y:S01]  /*3600*/  @!P2 IMAD.MOV.U32 R4, RZ, RZ, 0x10 ;  /* 0x00000010ff04a424 */ /* 0x000fe200078e00ff */
[----:B------:R-:W-:Y:S01]  /*3610*/  SHF.L.U32 R5, R12, 0x1f, RZ ;  /* 0x0000001f0c057819 */ /* 0x000fe200000006ff */
[----:B------:R-:W-:Y:S01]  /*3620*/  UIADD3 UR7, UPT, UPT, UR4, 0x140, URZ ;  /* 0x0000014004077890 */ /* 0x000fe2000fffe0ff */
[----:B------:R1:W-:Y:S05]  /*3630*/  SYNCS.ARRIVE.TRANS64.RED.A1T0 RZ, [R2+URZ], RZ ;  /* 0x000000ff02ff79a7 */ /* 0x0003ea00081004ff */
[----:B------:R-:W-:Y:S01]  /*3640*/  IMAD.U32 R6, RZ, RZ, UR7 ;  /* 0x00000007ff067e24 */ /* 0x000fe2000f8e00ff */
[----:B------:R-:W2:Y:S04]  /*3650*/  SYNCS.PHASECHK.TRANS64.TRYWAIT P0, [UR4+0x150], R5 ;  /* 0x00015005ff0075a7 */ /* 0x000ea80008001104 */
[----:B------:R-:W-:Y:S01]  /*3660*/  PRMT R6, R0, 0x654, R6 ;  /* 0x0000065400067816 */ /* 0x000fe20000000006 */
[----:B-12---:R-:W-:Y:S06]  /*3670*/  @!P0 BRA `(.L_x_64) ;  /* 0x0000004800608947 */ /* 0x006fec0003800000 */
.L_x_168:
[----:B------:R-:W-:Y:S01]  /*3680*/  ULEA UR8, UR5, UR6, 0x4 ;  /* 0x0000000605087291 */ /* 0x000fe2000f8e20ff */
[----:B------:R-:W-:Y:S01]  /*3690*/  SEL R3, R6, R3, !P2 ;  /* 0x0000000306037207 */ /* 0x000fe20005000000 */
[----:B------:R-:W-:Y:S01]  /*36a0*/  UIADD3 UR9, UPT, UPT, UR4, 0x140, URZ ;  /* 0x0000014004097890 */ /* 0x000fe2000fffe0ff */
[----:B-1----:R-:W-:Y:S01]  /*36b0*/  LEA R2, R11, UR6, 0x3 ;  /* 0x000000060b027c11 */ /* 0x002fe2000f8e18ff */
[----:B------:R-:W-:Y:S01]  /*36c0*/  UIADD3 UR8, UPT, UPT, UR8, 0x1d0, URZ ;  /* 0x000001d008087890 */ /* 0x000fe2000fffe0ff */
[----:B------:R1:W-:Y:S01]  /*36d0*/  @!P2 SYNCS.ARRIVE.TRANS64.RED RZ, [R3+URZ], R4 ;  /* 0x0000000403ffa9a7 */ /* 0x0003e200080004ff */
[----:B------:R-:W-:Y:S01]  /*36e0*/  UIADD3 UR4, UPT, UPT, UR5, 0x1, URZ ;  /* 0x0000000105047890 */ /* 0x000fe2000fffe0ff */
[----:B------:R-:W-:-:S03]  /*36f0*/  VIADD R8, R8, 0x1 ;  /* 0x0000000108087836 */ /* 0x000fc60000000000 */
[----:B------:R-:W-:Y:S02]  /*3700*/  UISETP.NE.AND UP0, UPT, UR4, 0x2, UPT ;  /* 0x000000020400788c */ /* 0x000fe4000bf05270 */
[----:B------:R-:W-:Y:S01]  /*3710*/  ISETP.NE.AND P0, PT, R8, 0x2, PT ;  /* 0x000000020800780c */ /* 0x000fe20003f05270 */
[----:B------:R-:W-:Y:S06]  /*3720*/  UGETNEXTWORKID.BROADCAST [UR8], [UR9] ;  /* 0x00000000080073ca */ /* 0x000fec0008000100 */
[----:B------:R-:W-:Y:S02]  /*3730*/  USEL UR7, URZ, 0x1, UP0 ;  /* 0x00000001ff077887 */ /* 0x000fe40008000000 */
[----:B------:R-:W-:-:S04]  /*3740*/  USEL UR5, UR4, URZ, UP0 ;  /* 0x000000ff04057287 */ /* 0x000fc80008000000 */
[----:B------:R-:W-:Y:S02]  /*3750*/  LOP3.LUT R12, R12, UR7, RZ, 0x3c, !PT ;  /* 0x000000070c0c7c12 */ /* 0x000fe4000f8e3cff */
[----:B-1----:R-:W-:-:S04]  /*3760*/  SHF.L.U32 R4, R10, 0x1f, RZ ;  /* 0x0000001f0a047819 */ /* 0x002fc800000006ff */
[----:B------:R-:W1:Y:S02]  /*3770*/  SYNCS.PHASECHK.TRANS64.TRYWAIT P1, [R2+URZ+0x140], R4 ;  /* 0x00014004020075a7 */ /* 0x000e6400080211ff */
[----:B-1----:R-:W-:Y:S05]  /*3780*/  @!P1 BRA `(.L_x_65) ;  /* 0x0000004800349947 */ /* 0x002fea0003800000 */
.L_x_169:
[C---:B-1----:R-:W-:Y:S01]  /*3790*/  LEA R4, R11.reuse, UR6, 0x4 ;  /* 0x000000060b047c11 */ /* 0x042fe2000f8e20ff */
[----:B------:R-:W-:Y:S01]  /*37a0*/  VIADD R2, R2, 0x150 ;  /* 0x0000015002027836 */ /* 0x000fe20000000000 */
[----:B------:R-:W-:Y:S01]  /*37b0*/  SEL R8, R8, RZ, P0 ;  /* 0x000000ff08087207 */ /* 0x000fe20000000000 */
[----:B------:R-:W-:-:S03]  /*37c0*/  VIADD R11, R11, 0x1 ;  /* 0x000000010b0b7836 */ /* 0x000fc60000000000 */
[----:B------:R-:W1:Y:S01]  /*37d0*/  LDS.128 R4, [R4+0x1d0] ;  /* 0x0001d00004047984 */ /* 0x000e620000000c00 */
[----:B------:R-:W-:Y:S02]  /*37e0*/  PRMT R2, RZ, 0x654, R2 ;  /* 0x00000654ff027816 */ /* 0x000fe40000000002 */
[C---:B------:R-:W-:Y:S01]  /*37f0*/  ISETP.NE.AND P1, PT, R11.reuse, 0x2, PT ;  /* 0x000000020b00780c */ /* 0x040fe20003f25270 */
[----:B------:R-:W-:Y:S01]  /*3800*/  @!PT LDS RZ, [RZ] ;  /* 0x00000000fffff984 */ /* 0x000fe20000000800 */
[----:B------:R-:W-:Y:S01]  /*3810*/  @!PT LDS RZ, [RZ] ;  /* 0x00000000fffff984 */ /* 0x000fe20000000800 */
[----:B------:R-:W-:Y:S01]  /*3820*/  @!PT LDS RZ, [RZ] ;  /* 0x00000000fffff984 */ /* 0x000fe20000000800 */
[----:B------:R-:W-:Y:S01]  /*3830*/  @!PT LDS RZ, [RZ] ;  /* 0x00000000fffff984 */ /* 0x000fe20000000800 */
[----:B------:R2:W-:Y:S06]  /*3840*/  MEMBAR.ALL.CTA ;  /* 0x0000000000007992 */ /* 0x0005ec0000008000 */
[----:B--2---:R-:W2:Y:S01]  /*3850*/  FENCE.VIEW.ASYNC.S ;  /* 0x00000000000073c6 */ /* 0x004ea20000000000 */
[----:B------:R-:W-:Y:S01]  /*3860*/  SEL R11, R11, RZ, P1 ;  /* 0x000000ff0b0b7207 */ /* 0x000fe20000800000 */
[----:B--2---:R2:W-:Y:S01]  /*3870*/  SYNCS.ARRIVE.TRANS64.RED.A1T0 RZ, [R2+URZ], RZ ;  /* 0x000000ff02ff79a7 */ /* 0x0045e200081004ff */
[----:B-1----:R-:W-:-:S02]  /*3880*/  LOP3.LUT P3, RZ, R6, 0x1, RZ, 0xc0, !PT ;  /* 0x0000000106ff7812 */ /* 0x002fc4000786c0ff */
[----:B------:R-:W-:-:S04]  /*3890*/  SEL R4, RZ, 0x1, P1 ;  /* 0x00000001ff047807 */ /* 0x000fc80000800000 */
[----:B------:R-:W-:Y:S02]  /*38a0*/  LOP3.LUT R10, R10, R4, RZ, 0x3c, !PT ;  /* 0x000000040a0a7212 */ /* 0x000fe400078e3cff */
[----:B--2---:R-:W-:-:S04]  /*38b0*/  SEL R2, RZ, 0x1, P0 ;  /* 0x00000001ff027807 */ /* 0x004fc80000000000 */
[----:B------:R-:W-:Y:S01]  /*38c0*/  LOP3.LUT R9, R9, R2, RZ, 0x3c, !PT ;  /* 0x0000000209097212 */ /* 0x000fe200078e3cff */
[----:B------:R-:W-:Y:S06]  /*38d0*/  @P3 BRA `(.L_x_66) ;  /* 0xfffffffc002c3947 */ /* 0x000fec000383ffff */
[----:B------:R-:W-:Y:S01]  /*38e0*/  ULEA UR4, UR5, UR6, 0x3 ;  /* 0x0000000605047291 */ /* 0x000fe2000f8e18ff */
[----:B------:R-:W-:-:S08]  /*38f0*/  SHF.L.U32 R2, R12, 0x1f, RZ ;  /* 0x0000001f0c027819 */ /* 0x000fd000000006ff */
[----:B------:R-:W1:Y:S02]  /*3900*/  SYNCS.PHASECHK.TRANS64 P0, [UR4+0x150], R2 ;  /* 0x00015002ff0075a7 */ /* 0x000e640008001004 */
[----:B-1----:R-:W-:Y:S05]  /*3910*/  @P0 BRA `(.L_x_67) ;  /* 0x0000000000080947 */ /* 0x002fea0003800000 */
[----:B------:R-:W1:Y:S02]  /*3920*/  SYNCS.PHASECHK.TRANS64.TRYWAIT P0, [UR4+0x150], R2 ;  /* 0x00015002ff0075a7 */ /* 0x000e640008001104 */
[----:B-1----:R-:W-:Y:S05]  /*3930*/  @!P0 BRA `(.L_x_68) ;  /* 0x0000004400dc8947 */ /* 0x002fea0003800000 */
.L_x_67:
[----:B------:R-:W-:-:S04]  /*3940*/  UIADD3 UR7, UPT, UPT, UR5, 0x1, URZ ;  /* 0x0000000105077890 */ /* 0x000fc8000fffe0ff */
[----:B------:R-:W-:-:S04]  /*3950*/  UISETP.NE.AND UP0, UPT, UR7, 0x2, UPT ;  /* 0x000000020700788c */ /* 0x000fc8000bf05270 */
[----:B------:R-:W-:Y:S02]  /*3960*/  USEL UR8, URZ, 0x1, UP0 ;  /* 0x00000001ff087887 */ /* 0x000fe40008000000 */
[----:B------:R-:W-:-:S04]  /*3970*/  USEL UR7, UR7, URZ, UP0 ;  /* 0x000000ff07077287 */ /* 0x000fc80008000000 */
[----:B------:R-:W-:Y:S01]  /*3980*/  ULEA UR7, UR7, UR6, 0x3 ;  /* 0x0000000607077291 */ /* 0x000fe2000f8e18ff */
[----:B-1----:R-:W-:-:S04]  /*3990*/  LOP3.LUT R2, R12, UR8, RZ, 0x3c, !PT ;  /* 0x000000080c027c12 */ /* 0x002fc8000f8e3cff */
[----:B------:R-:W-:-:S04]  /*39a0*/  SHF.L.U32 R0, R2, 0x1f, RZ ;  /* 0x0000001f02007819 */ /* 0x000fc800000006ff */
[----:B------:R-:W1:Y:S02]  /*39b0*/  SYNCS.PHASECHK.TRANS64 P0, [UR7+0x150], R0 ;  /* 0x00015000ff0075a7 */ /* 0x000e640008001007 */
[----:B-1----:R-:W-:Y:S05]  /*39c0*/  @P0 EXIT ;  /* 0x000000000000094d */ /* 0x002fea0003800000 */
[----:B------:R-:W-:Y:S02]  /*39d0*/  SHF.L.U32 R2, R2, 0x1f, RZ ;  /* 0x0000001f02027819 */ /* 0x000fe400000006ff */
[----:B------:R-:W-:-:S07]  /*39e0*/  MOV R0, UR7 ;  /* 0x0000000700007c02 */ /* 0x000fce0008000f00 */
.L_x_69:
[----:B-1----:R1:W2:Y:S02]  /*39f0*/  SYNCS.PHASECHK.TRANS64.TRYWAIT P0, [R0+URZ+0x150], R2 ;  /* 0x00015002000075a7 */ /* 0x0022a400080011ff */
[----:B--2---:R-:W-:Y:S05]  /*3a00*/  @!P0 NANOSLEEP.SYNCS 0x989680 ;  /* 0x009896800000895d */ /* 0x004fea0003900000 */
[----:B------:R-:W2:Y:S02]  /*3a10*/  @!P0 SYNCS.PHASECHK.TRANS64 P0, [R0+URZ+0x150], R2 ;  /* 0x00015002000085a7 */ /* 0x000ea400080010ff */
[----:B--2---:R-:W-:Y:S05]  /*3a20*/  @P0 EXIT ;  /* 0x000000000000094d */ /* 0x004fea0003800000 */
[----:B------:R-:W-:Y:S05]  /*3a30*/  BRA `(.L_x_69) ;  /* 0xfffffffc00ec7947 */ /* 0x000fea000383ffff */
.L_x_62:
[----:B------:R-:W-:Y:S05]  /*3a40*/  BRA.U UP4, `(.L_x_70) ;  /* 0x0000001104dc7547 */ /* 0x000fea000b800000 */
[----:B------:R-:W1:Y:S01]  /*3a50*/  S2UR UR7, SR_CgaCtaId ;  /* 0x00000000000779c3 */ /* 0x000e620000008800 */
[----:B------:R-:W-:Y:S01]  /*3a60*/  UMOV UR4, 0x40 ;  /* 0x0000004000047882 */ /* 0x000fe20000000000 */
[----:B------:R-:W-:Y:S01]  /*3a70*/  NOP ;  /* 0x0000000000007918 */ /* 0x000fe20000000000 */
[----:B------:R-:W-:Y:S01]  /*3a80*/  UMOV UR6, 0x400 ;  /* 0x0000040000067882 */ /* 0x000fe20000000000 */
[----:B-1----:R-:W-:Y:S02]  /*3a90*/  ULEA UR5, UR7, UR4, 0x18 ;  /* 0x0000000407057291 */ /* 0x002fe4000f8ec0ff */
[----:B------:R-:W-:-:S07]  /*3aa0*/  ULEA UR6, UR7, UR6, 0x18 ;  /* 0x0000000607067291 */ /* 0x000fce000f8ec0ff */
[----:B------:R-:W1:Y:S02]  /*3ab0*/  LDS.U8 R0, [UR5+0x1c] ;  /* 0x00001c05ff007984 */ /* 0x000e640008000000 */
[----:B-1----:R-:W-:-:S13]  /*3ac0*/  ISETP.NE.AND P0, PT, R0, RZ, PT ;  /* 0x000000ff0000720c */ /* 0x002fda0003f05270 */
[----:B------:R-:W-:Y:S05]  /*3ad0*/  @P0 BRA `(.L_x_71) ;  /* 0x0000000400080947 */ /* 0x000fea0003800000 */
[----:B------:R-:W-:Y:S02]  /*3ae0*/  UISETP.NE.U32.AND UP1, UPT, UR48, 0x1, UPT ;  /* 0x000000013000788c */ /* 0x000fe4000bf25070 */
[----:B------:R-:W-:-:S07]  /*3af0*/  UIADD3 UR7, UPT, UPT, UR5, 0x8, URZ ;  /* 0x0000000805077890 */ /* 0x000fce000fffe0ff */
[----:B------:R-:W-:Y:S05]  /*3b00*/  BRA.U !UP1, `(.L_x_72) ;  /* 0x00000001099c7547 */ /* 0x000fea000b800000 */
[----:B------:R-:W-:Y:S01]  /*3b10*/  ELECT P0, URZ, PT ;  /* 0x0000000000ff782f */ /* 0x000fe20003800000 */
[----:B------:R-:W-:-:S12]  /*3b20*/  BSSY B0, `(.L_x_72) ;  /* 0x0000025000007945 */ /* 0x000fd80003800000 */
[----:B------:R-:W-:Y:S05]  /*3b30*/  @!P0 BRA `(.L_x_73) ;  /* 0x00000000008c8947 */ /* 0x000fea0003800000 */
[----:B------:R-:W-:-:S05]  /*3b40*/  UMOV UR4, 0x10 ;  /* 0x0000001000047882 */ /* 0x000fca0000000000 */
[----:B------:R-:W-:Y:S04]  /*3b50*/  DEPBAR.LE SB1, 0x36 ;  /* 0x00009d800000791a */ /* 0x000fe80000000000 */
[----:B------:R-:W1:Y:S02]  /*3b60*/  UTCATOMSWS.2CTA.FIND_AND_SET.ALIGN UP0, UR4, UR4 ;  /* 0x00000004000475e3 */ /* 0x000e640008200800 */
[----:B-1----:R-:W-:Y:S01]  /*3b70*/  MOV R10, UR4 ;  /* 0x00000004000a7c02 */ /* 0x002fe20008000f00 */
[----:B------:R-:W-:Y:S06]  /*3b80*/  BRA.U UP0, `(.L_x_74) ;  /* 0x0000000100187547 */ /* 0x000fec000b800000 */
.L_x_75:
[----:B------:R-:W-:Y:S05]  /*3b90*/  NANOSLEEP 0x64 ;  /* 0x000000640000795d */ /* 0x000fea0003800000 */
[----:B------:R-:W-:-:S05]  /*3ba0*/  UMOV UR4, 0x10 ;  /* 0x0000001000047882 */ /* 0x000fca0000000000 */
[----:B------:R-:W-:Y:S04]  /*3bb0*/  DEPBAR.LE SB1, 0x36 ;  /* 0x00009d800000791a */ /* 0x000fe80000000000 */
[----:B------:R-:W1:Y:S02]  /*3bc0*/  UTCATOMSWS.2CTA.FIND_AND_SET.ALIGN UP0, UR4, UR4 ;  /* 0x00000004000475e3 */ /* 0x000e640008200800 */
[----:B-1----:R-:W-:Y:S01]  /*3bd0*/  MOV R10, UR4 ;  /* 0x00000004000a7c02 */ /* 0x002fe20008000f00 */
[----:B------:R-:W-:Y:S05]  /*3be0*/  BRA.U !UP0, `(.L_x_75) ;  /* 0xfffffffd08e87547 */ /* 0x000fea000b83ffff */
.L_x_74:
[----:B------:R-:W1:Y:S01]  /*3bf0*/  LDS R6, [UR5+0x10] ;  /* 0x00001005ff067984 */ /* 0x000e620008000800 */
[----:B------:R-:W-:Y:S01]  /*3c00*/  IMAD.U32 R0, RZ, RZ, UR6 ;  /* 0x00000006ff007e24 */ /* 0x000fe2000f8e00ff */
[----:B------:R-:W-:-:S03]  /*3c10*/  MOV R4, UR47 ;  /* 0x0000002f00047c02 */ /* 0x000fc60008000f00 */
[----:B------:R-:W-:Y:S01]  /*3c20*/  VIADD R0, R0, 0x1f0 ;  /* 0x000001f000007836 */ /* 0x000fe20000000000 */
[----:B-1----:R-:W-:-:S04]  /*3c30*/  SHF.L.U32 R6, R6, 0x1f, RZ ;  /* 0x0000001f06067819 */ /* 0x002fc800000006ff */
[----:B------:R-:W1:Y:S02]  /*3c40*/  SYNCS.PHASECHK.TRANS64.TRYWAIT P0, [UR5+0x8], R6 ;  /* 0x00000806ff0075a7 */ /* 0x000e640008001105 */
[----:B-1----:R-:W-:Y:S05]  /*3c50*/  @P0 BRA `(.L_x_76) ;  /* 0x0000000000080947 */ /* 0x002fea0003800000 */
[----:B------:R-:W1:Y:S02]  /*3c60*/  SYNCS.PHASECHK.TRANS64.TRYWAIT P0, [UR5+0x8], R6 ;  /* 0x00000806ff0075a7 */ /* 0x000e640008001105 */
[----:B-1----:R-:W-:Y:S05]  /*3c70*/  @!P0 BRA `(.L_x_77) ;  /* 0x0000004400248947 */ /* 0x002fea0003800000 */
.L_x_76:
[----:B------:R-:W-:Y:S01]  /*3c80*/  PRMT R4, R4, 0x654, R0 ;  /* 0x0000065404047816 */ /* 0x000fe20000000000 */
[----:B------:R-:W-:Y:S01]  /*3c90*/  HFMA2 R0, -RZ, RZ, 0, 5.9604644775390625e-08 ;  /* 0x00000001ff007431 */ /* 0x000fe200000001ff */
[----:B------:R-:W-:Y:S01]  /*3ca0*/  UPRMT UR4, UR47, 0x654, UR7 ;  /* 0x000006542f047896 */ /* 0x000fe20008000007 */
[----:B------:R-:W-:Y:S02]  /*3cb0*/  IMAD.MOV.U32 R8, RZ, RZ, 0xffff ;  /* 0x0000ffffff087424 */ /* 0x000fe400078e00ff */
[----:B-1----:R-:W-:Y:S02]  /*3cc0*/  IMAD.MOV.U32 R6, RZ, RZ, 0x4 ;  /* 0x00000004ff067424 */ /* 0x002fe400078e00ff */
[----:B------:R-:W-:Y:S01]  /*3cd0*/  IMAD.SHL.U32 R9, R10, 0x20, RZ ;  /* 0x000000200a097824 */ /* 0x000fe200078e00ff */
[----:B------:R-:W-:Y:S02]  /*3ce0*/  MOV R5, UR4 ;  /* 0x0000000400057c02 */ /* 0x000fe40008000f00 */
[-C--:B------:R-:W-:Y:S01]  /*3cf0*/  SHF.L.U32 R8, R8, R10.reuse, RZ ;  /* 0x0000000a08087219 */ /* 0x080fe200000006ff */
[----:B------:R1:W-:Y:S01]  /*3d00*/  SYNCS.ARRIVE.TRANS64.RED RZ, [UR4], R6 ;  /* 0x00000006ffff79a7 */ /* 0x0003e20008000404 */
[----:B------:R-:W-:Y:S01]  /*3d10*/  SHF.L.U32 R7, R0, R10, RZ ;  /* 0x0000000a00077219 */ /* 0x000fe200000006ff */
[----:B------:R1:W-:Y:S04]  /*3d20*/  STS [UR6+0x1f0], R9 ;  /* 0x0001f009ff007988 */ /* 0x0003e80008000806 */
[----:B------:R1:W-:Y:S04]  /*3d30*/  STAS [R4.64], R10 ;  /* 0x0000000a04007dbd */ /* 0x0003e8000c0008ff */
[----:B------:R1:W-:Y:S04]  /*3d40*/  ATOMS.OR RZ, [UR5+0x14], R8 ;  /* 0x00001408ffff798c */ /* 0x0003e8000b000005 */
[----:B------:R1:W-:Y:S04]  /*3d50*/  ATOMS.OR RZ, [UR5+0x18], R7 ;  /* 0x00001807ffff798c */ /* 0x0003e8000b000005 */
[----:B------:R1:W-:Y:S02]  /*3d60*/  ATOMS.XOR RZ, [UR5+0x10], R0 ;  /* 0x00001000ffff798c */ /* 0x0003e4000b800005 */
.L_x_73:
[----:B------:R-:W-:Y:S05]  /*3d70*/  BSYNC B0 ;  /* 0x0000000000007941 */ /* 0x000fea0003800000 */
.L_x_72:
[----:B------:R-:W-:Y:S05]  /*3d80*/  BRA.U UP1, `(.L_x_78) ;  /* 0x00000001016c7547 */ /* 0x000fea000b800000 */
[----:B------:R-:W-:-:S03]  /*3d90*/  UMOV UR4, 0xffffffff ;  /* 0xffffffff00047882 */ /* 0x000fc60000000000 */
[----:B------:R-:W-:Y:S05]  /*3da0*/  BRA.DIV UR4, `(.L_x_79) ;  /* 0x0000004204f07947 */ /* 0x000fea000b800000 */
[----:B------:R-:W-:-:S13]  /*3db0*/  ELECT P0, URZ, PT ;  /* 0x0000000000ff782f */ /* 0x000fda0003800000 */
.L_x_173:
[----:B------:R-:W-:Y:S05]  /*3dc0*/  @!P0 BRA `(.L_x_78) ;  /* 0x00000000005c8947 */ /* 0x000fea0003800000 */
[----:B-1----:R-:W1:Y:S02]  /*3dd0*/  LDS R4, [UR5+0x10] ;  /* 0x00001005ff047984 */ /* 0x002e640008000800 */
[----:B-1----:R-:W-:-:S04]  /*3de0*/  SHF.L.U32 R4, R4, 0x1f, RZ ;  /* 0x0000001f04047819 */ /* 0x002fc800000006ff */
[----:B------:R-:W1:Y:S02]  /*3df0*/  SYNCS.PHASECHK.TRANS64.TRYWAIT P0, [UR5+0x8], R4 ;  /* 0x00000804ff0075a7 */ /* 0x000e640008001105 */
[----:B-1----:R-:W-:Y:S05]  /*3e00*/  @P0 BRA `(.L_x_80) ;  /* 0x0000000000080947 */ /* 0x002fea0003800000 */
[----:B------:R-:W1:Y:S02]  /*3e10*/  SYNCS.PHASECHK.TRANS64.TRYWAIT P0, [UR5+0x8], R4 ;  /* 0x00000804ff0075a7 */ /* 0x000e640008001105 */
[----:B-1----:R-:W-:Y:S05]  /*3e20*/  @!P0 BRA `(.L_x_81) ;  /* 0x0000004000f48947 */ /* 0x002fea0003800000 */
.L_x_80:
[----:B------:R-:W2:Y:S01]  /*3e30*/  LDS R6, [UR6+0x1f0] ;  /* 0x0001f006ff067984 */ /* 0x000ea20008000800 */
[----:B-1----:R-:W-:Y:S02]  /*3e40*/  HFMA2 R0, -RZ, RZ, 0, 5.9604644775390625e-08 ;  /* 0x00000001ff007431 */ /* 0x002fe400000001ff */
[----:B------:R-:W-:Y:S01]  /*3e50*/  IMAD.MOV.U32 R4, RZ, RZ, 0xffff ;  /* 0x0000ffffff047424 */ /* 0x000fe200078e00ff */
[----:B------:R-:W-:Y:S01]  /*3e60*/  UPRMT UR4, UR47, 0x654, UR7 ;  /* 0x000006542f047896 */ /* 0x000fe20008000007 */
[----:B--2---:R-:W-:-:S03]  /*3e70*/  IMAD.SHL.U32 R5, R6, 0x20, RZ ;  /* 0x0000002006057824 */ /* 0x004fc600078e00ff */
[-C--:B------:R-:W-:Y:S02]  /*3e80*/  SHF.L.U32 R4, R4, R6.reuse, RZ ;  /* 0x0000000604047219 */ /* 0x080fe400000006ff */
[----:B------:R-:W-:Y:S01]  /*3e90*/  SHF.L.U32 R6, R0, R6, RZ ;  /* 0x0000000600067219 */ /* 0x000fe200000006ff */
[----:B------:R2:W-:Y:S04]  /*3ea0*/  STS [UR6+0x1f0], R5 ;  /* 0x0001f005ff007988 */ /* 0x0005e80008000806 */
[----:B------:R2:W-:Y:S04]  /*3eb0*/  ATOMS.OR RZ, [UR5+0x14], R4 ;  /* 0x00001404ffff798c */ /* 0x0005e8000b000005 */
[----:B------:R2:W-:Y:S01]  /*3ec0*/  ATOMS.OR RZ, [UR5+0x18], R6 ;  /* 0x00001806ffff798c */ /* 0x0005e2000b000005 */
[----:B------:R-:W-:Y:S03]  /*3ed0*/  SYNCS.ARRIVE.TRANS64.RED.A1T0 RZ, [UR4], RZ ;  /* 0x000000ffffff79a7 */ /* 0x000fe60008100404 */
[----:B------:R2:W-:Y:S01]  /*3ee0*/  ATOMS.XOR RZ, [UR5+0x10], R0 ;  /* 0x00001000ffff798c */ /* 0x0005e2000b800005 */
[----:B------:R-:W-:Y:S05]  /*3ef0*/  BRA `(.L_x_78) ;  /* 0x0000000000107947 */ /* 0x000fea0003800000 */
.L_x_71:
[----:B------:R-:W-:Y:S02]  /*3f00*/  MOV R0, 0xffffffff ;  /* 0xffffffff00007802 */ /* 0x000fe40000000f00 */
[----:B------:R-:W-:-:S03]  /*3f10*/  MOV R4, 0x3f40 ;  /* 0x00003f4000047802 */ /* 0x000fc60000000f00 */
[----:B------:R1:W-:Y:S04]  /*3f20*/  STS [UR6+0x1f0], R0 ;  /* 0x0001f000ff007988 */ /* 0x0003e80008000806 */
[----:B-1---5:R-:W-:Y:S05]  /*3f30*/  CALL.REL.NOINC `($__internal_1_$__cuda_sm10x_tcgen05_guardrail_trap_phase_invalid_during_alloc) ;  /* 0x0000004400fc7944 */ /* 0x022fea0003c00000 */
.L_x_78:
[----:B------:R-:W-:Y:S05]  /*3f40*/  WARPSYNC.ALL ;  /* 0x0000000000007948 */ /* 0x000fea0003800000 */
[----:B------:R-:W3:Y:S01]  /*3f50*/  S2UR UR4, SR_CgaCtaId ;  /* 0x00000000000479c3 */ /* 0x000ee20000008800 */
[----:B------:R-:W-:Y:S01]  /*3f60*/  UMOV UR26, 0x400 ;  /* 0x00000400001a7882 */ /* 0x000fe20000000000 */
[----:B------:R-:W-:-:S06]  /*3f70*/  NOP ;  /* 0x0000000000007918 */ /* 0x000fcc0000000000 */
[----:B------:R-:W-:Y:S06]  /*3f80*/  BAR.ARV 0x6, 0xa0 ;  /* 0x0182800000007b1d */ /* 0x000fec0000002000 */
[----:B------:R-:W4:Y:S01]  /*3f90*/  LDCU UR6, c[0x0][0x38c] ;  /* 0x00007180ff0677ac */ /* 0x000f220008000800 */
[----:B------:R-:W-:Y:S01]  /*3fa0*/  LOP3.LUT R3, R3, 0xffff, RZ, 0xc0, !PT ;  /* 0x0000ffff03037812 */ /* 0x000fe200078ec0ff */
[----:B-1----:R-:W-:Y:S01]  /*3fb0*/  IMAD.MOV.U32 R9, RZ, RZ, 0x1 ;  /* 0x00000001ff097424 */ /* 0x002fe200078e00ff */
[----:B------:R-:W-:Y:S01]  /*3fc0*/  LOP3.LUT R2, R2, 0xffff, RZ, 0xc0, !PT ;  /* 0x0000ffff02027812 */ /* 0x000fe200078ec0ff */
[----:B------:R-:W-:Y:S01]  /*3fd0*/  IMAD.MOV.U32 R8, RZ, RZ, RZ ;  /* 0x000000ffff087224 */ /* 0x000fe200078e00ff */
[----:B------:R-:W-:Y:S01]  /*3fe0*/  R2UR UR28, R3 ;  /* 0x00000000031c72ca */ /* 0x000fe200000e0000 */
[----:B------:R-:W-:Y:S01]  /*3ff0*/  UMOV UR32, URZ ;  /* 0x000000ff00207c82 */ /* 0x000fe20008000000 */
[----:B------:R-:W-:-:S02]  /*4000*/  R2UR UR42, R2 ;  /* 0x00000000022a72ca */ /* 0x000fc400000e0000 */
[----:B------:R-:W-:Y:S01]  /*4010*/  CS2R R2, SRZ ;  /* 0x0000000000027805 */ /* 0x000fe2000001ff00 */
[----:B------:R-:W-:Y:S01]  /*4020*/  UMOV UR23, URZ ;  /* 0x000000ff00177c82 */ /* 0x000fe20008000000 */
[----:B---3--:R-:W-:Y:S01]  /*4030*/  ULEA UR26, UR4, UR26, 0x18 ;  /* 0x0000001a041a7291 */ /* 0x008fe2000f8ec0ff */
[----:B------:R-:W-:Y:S01]  /*4040*/  UMOV UR22, URZ ;  /* 0x000000ff00167c82 */ /* 0x000fe20008000000 */
[----:B------:R-:W-:Y:S02]  /*4050*/  UISETP.NE.AND UP3, UPT, UR48, URZ, UPT ;  /* 0x000000ff3000728c */ /* 0x000fe4000bf65270 */
[----:B------:R-:W-:Y:S02]  /*4060*/  UIADD3 UR5, UPT, UPT, UR26, 0x2400, URZ ;  /* 0x000024001a057890 */ /* 0x000fe4000fffe0ff */
[----:B------:R-:W-:-:S03]  /*4070*/  UIADD3 UR4, UPT, UPT, UR26, 0x26400, URZ ;  /* 0x000264001a047890 */ /* 0x000fc6000fffe0ff */
[----:B--2---:R-:W1:Y:S01]  /*4080*/  LDS R0, [UR26+0x1f0] ;  /* 0x0001f01aff007984 */ /* 0x004e620008000800 */
[----:B----4-:R-:W-:Y:S02]  /*4090*/  UIADD3 UR6, UPT, UPT, UR6, 0x7f, URZ ;  /* 0x0000007f06067890 */ /* 0x010fe4000fffe0ff */
[----:B------:R-:W-:Y:S02]  /*40a0*/  USHF.R.U32.HI UR5, URZ, 0x4, UR5 ;  /* 0x00000004ff057899 */ /* 0x000fe40008011605 */
[----:B------:R-:W-:Y:S02]  /*40b0*/  USHF.R.S32.HI UR33, URZ, 0x1f, UR6 ;  /* 0x0000001fff217899 */ /* 0x000fe40008011406 */
[----:B------:R-:W-:Y:S02]  /*40c0*/  USHF.R.U32.HI UR4, URZ, 0x4, UR4 ;  /* 0x00000004ff047899 */ /* 0x000fe40008011604 */
[----:B------:R-:W-:Y:S02]  /*40d0*/  ULEA.HI UR33, UR33, UR6, URZ, 0x7 ;  /* 0x0000000621217291 */ /* 0x000fe4000f8f38ff */
[----:B------:R-:W-:-:S02]  /*40e0*/  ULOP3.LUT UR5, UR5, 0x3fff, URZ, 0xc0, !UPT ;  /* 0x00003fff05057892 */ /* 0x000fc4000f8ec0ff */
[----:B------:R-:W-:Y:S02]  /*40f0*/  USHF.R.S32.HI UR33, URZ, 0x7, UR33 ;  /* 0x00000007ff217899 */ /* 0x000fe40008011421 */
[----:B------:R-:W-:Y:S02]  /*4100*/  ULOP3.LUT UR30, UR4, 0x3fff, URZ, 0xc0, !UPT ;  /* 0x00003fff041e7892 */ /* 0x000fe4000f8ec0ff */
[----:B------:R-:W-:Y:S01]  /*4110*/  UISETP.LT.AND UP0, UPT, UR33, 0x1, UPT ;  /* 0x000000012100788c */ /* 0x000fe2000bf01270 */
[----:B------:R-:W-:Y:S01]  /*4120*/  UMOV UR40, 0x0 ;  /* 0x0000000000287882 */ /* 0x000fe20000000000 */
[----:B------:R-:W-:Y:S01]  /*4130*/  UMOV UR41, 0x8100010 ;  /* 0x0810001000297882 */ /* 0x000fe20000000000 */
[----:B------:R-:W-:Y:S02]  /*4140*/  ULOP3.LUT UR29, UR5, 0x10000, URZ, 0xfc, !UPT ;  /* 0x00010000051d7892 */ /* 0x000fe4000f8efcff */
[----:B------:R-:W-:Y:S02]  /*4150*/  ULOP3.LUT UR30, UR30, 0x10000, URZ, 0xfc, !UPT ;  /* 0x000100001e1e7892 */ /* 0x000fe4000f8efcff */
[----:B------:R-:W-:Y:S01]  /*4160*/  USEL UR43, UR33, 0x1, !UP0 ;  /* 0x00000001212b7887 */ /* 0x000fe2000c000000 */
[----:B------:R-:W-:Y:S01]  /*4170*/  UMOV UR38, 0x0 ;  /* 0x0000000000267882 */ /* 0x000fe20000000000 */
[----:B------:R-:W-:Y:S01]  /*4180*/  UMOV UR39, 0x8100010 ;  /* 0x0810001000277882 */ /* 0x000fe20000000000 */
[----:B------:R-:W-:Y:S01]  /*4190*/  UMOV UR36, 0x0 ;  /* 0x0000000000247882 */ /* 0x000fe20000000000 */
[----:B------:R-:W-:Y:S01]  /*41a0*/  UMOV UR37, 0x8100010 ;  /* 0x0810001000257882 */ /* 0x000fe20000000000 */
[----:B------:R-:W-:Y:S01]  /*41b0*/  UMOV UR34, 0x0 ;  /* 0x0000000000227882 */ /* 0x000fe20000000000 */
[----:B------:R-:W-:Y:S01]  /*41c0*/  UMOV UR35, 0x8100010 ;  /* 0x0810001000237882 */ /* 0x000fe20000000000 */
[----:B-1----:R-:W-:-:S15]  /*41d0*/  R2UR UR44, R0 ;  /* 0x00000000002c72ca */ /* 0x002fde00000e0000 */
.L_x_89:
[C---:B------:R-:W-:Y:S02]  /*41e0*/  LEA R0, R8.reuse, UR26, 0x3 ;  /* 0x0000001a08007c11 */ /* 0x040fe4000f8e18ff */
[----:B------:R-:W-:Y:S02]  /*41f0*/  SHF.L.U32 R4, R3, 0x1f, RZ ;  /* 0x0000001f03047819 */ /* 0x000fe400000006ff */
[----:B------:R-:W-:Y:S02]  /*4200*/  LEA R5, R8, UR26, 0x4 ;  /* 0x0000001a08057c11 */ /* 0x000fe4000f8e20ff */
[----:B------:R-:W1:Y:S02]  /*4210*/  SYNCS.PHASECHK.TRANS64.TRYWAIT P0, [R0+URZ+0x140], R4 ;  /* 0x00014004000075a7 */ /* 0x000e6400080011ff */
[----:B-1-3--:R-:W-:Y:S05]  /*4220*/  @!P0 BRA `(.L_x_82) ;  /* 0x00000040000c8947 */ /* 0x00afea0003800000 */
.L_x_174:
[----:B-1----:R-:W1:Y:S01]  /*4230*/  LDS.128 R4, [R5+0x1d0] ;  /* 0x0001d00005047984 */ /* 0x002e620000000c00 */
[----:B------:R-:W-:Y:S02]  /*4240*/  VIADD R0, R0, 0x150 ;  /* 0x0000015000007836 */ /* 0x000fe40000000000 */
[----:B------:R-:W-:Y:S01]  /*4250*/  VIADD R8, R8, 0x1 ;  /* 0x0000000108087836 */ /* 0x000fe20000000000 */
[----:B------:R-:W-:Y:S01]  /*4260*/  @!PT LDS RZ, [RZ] ;  /* 0x00000000fffff984 */ /* 0x000fe20000000800 */
[----:B------:R-:W-:Y:S01]  /*4270*/  @!PT LDS RZ, [RZ] ;  /* 0x00000000fffff984 */ /* 0x000fe20000000800 */
[----:B------:R-:W-:Y:S01]  /*4280*/  @!PT LDS RZ, [RZ] ;  /* 0x00000000fffff984 */ /* 0x000fe20000000800 */
[----:B------:R-:W-:Y:S01]  /*4290*/  @!PT LDS RZ, [RZ] ;  /* 0x00000000fffff984 */ /* 0x000fe20000000800 */
[----:B------:R2:W-:Y:S06]  /*42a0*/  MEMBAR.ALL.CTA ;  /* 0x0000000000007992 */ /* 0x0005ec0000008000 */
[----:B--2---:R-:W2:Y:S01]  /*42b0*/  FENCE.VIEW.ASYNC.S ;  /* 0x00000000000073c6 */ /* 0x004ea20000000000 */
[----:B------:R-:W-:-:S04]  /*42c0*/  PRMT R0, RZ, 0x654, R0 ;  /* 0x00000654ff007816 */ /* 0x000fc80000000000 */
[----:B--2---:R2:W-:Y:S01]  /*42d0*/  SYNCS.ARRIVE.TRANS64.RED.A1T0 RZ, [R0+URZ], RZ ;  /* 0x000000ff00ff79a7 */ /* 0x0045e200081004ff */
[----:B-1----:R-:W-:Y:S01]  /*42e0*/  LOP3.LUT P1, RZ, R6, 0x1, RZ, 0xc0, !PT ;  /* 0x0000000106ff7812 */ /* 0x002fe2000782c0ff */
[----:B--2---:R-:W-:-:S12]  /*42f0*/  BRA.U UP3, `(.L_x_83) ;  /* 0x0000000503087547 */ /* 0x004fd8000b800000 */
[----:B------:R-:W1:Y:S01]  /*4300*/  LDCU UR4, c[0x0][0x38c] ;  /* 0x00007180ff0477ac */ /* 0x000e620008000800 */
[----:B------:R-:W-:Y:S02]  /*4310*/  PLOP3.LUT P2, PT, PT, PT, PT, 0x80, 0x8 ;  /* 0x000000000008781c */ /* 0x000fe40003f4f070 */
[----:B------:R-:W-:Y:S01]  /*4320*/  SHF.L.U32 R4, R9, 0x1f, RZ ;  /* 0x0000001f09047819 */ /* 0x000fe200000006ff */
[----:B------:R-:W-:Y:S02]  /*4330*/  ULEA UR31, UR32, UR26, 0x3 ;  /* 0x0000001a201f7291 */ /* 0x000fe4000f8e18ff */
[----:B------:R-:W-:Y:S02]  /*4340*/  ULEA UR11, UR32, UR44, 0x5 ;  /* 0x0000002c200b7291 */ /* 0x000fe4000f8e28ff */
[----:B-1----:R-:W-:-:S06]  /*4350*/  UISETP.GE.AND UP0, UPT, UR4, 0x1, UPT ;  /* 0x000000010400788c */ /* 0x002fcc000bf06270 */
[----:B------:R-:W-:-:S05]  /*4360*/  PLOP3.LUT P0, PT, PT, PT, UP0, 0x80, 0x8 ;  /* 0x000000000008781c */ /* 0x000fca0003f0f008 */
[----:B------:R-:W-:-:S08]  /*4370*/  @UP0 ULEA UR4, UR23, UR26, 0x3 ;  /* 0x0000001a17040291 */ /* 0x000fd0000f8e18ff */
[----:B------:R-:W-:-:S04]  /*4380*/  @P0 SHF.L.U32 R0, R2, 0x1f, RZ ;  /* 0x0000001f02000819 */ /* 0x000fc800000006ff */
[----:B------:R1:W2:Y:S01]  /*4390*/  @P0 SYNCS.PHASECHK.TRANS64.TRYWAIT P2, [UR4], R0 ;  /* 0x00000000ff0005a7 */ /* 0x0002a20008041104 */
[----:B------:R-:W3:Y:S02]  /*43a0*/  SYNCS.PHASECHK.TRANS64.TRYWAIT P0, [UR31+0x180], R4 ;  /* 0x00018004ff0075a7 */ /* 0x000ee4000800111f */
[----:B-123--:R-:W-:Y:S05]  /*43b0*/  @!P0 BRA `(.L_x_84) ;  /* 0x0000003c00bc8947 */ /* 0x00efea0003800000 */
.L_x_176:
[----:B------:R-:W-:Y:S01]  /*43c0*/  UMOV UR27, UR22 ;  /* 0x00000016001b7c82 */ /* 0x000fe20008000000 */
[----:B------:R-:W-:Y:S05]  /*43d0*/  BRA.U !UP0, `(.L_x_85) ;  /* 0x0000000108c07547 */ /* 0x000fea000b800000 */
[----:B------:R-:W-:Y:S02]  /*43e0*/  UIADD3 UR27, UPT, UPT, UR43, UR22, URZ ;  /* 0x000000162b1b7290 */ /* 0x000fe4000fffe0ff */
[----:B------:R-:W-:Y:S01]  /*43f0*/  UPLOP3.LUT UP2, UPT, UPT, UPT, UPT, 0x40, 0x4 ;  /* 0x000000000004789c */ /* 0x000fe20003f4e870 */
[----:B------:R-:W-:Y:S01]  /*4400*/  UMOV UR24, UR33 ;  /* 0x0000002100187c82 */ /* 0x000fe20008000000 */
[----:B------:R-:W-:-:S09]  /*4410*/  UMOV UR10, UR23 ;  /* 0x00000017000a7c82 */ /* 0x000fd20008000000 */
.L_x_88:
[----:B--2---:R-:W-:Y:S01]  /*4420*/  ULEA UR5, UR10, UR26, 0x3 ;  /* 0x0000001a0a057291 */ /* 0x004fe2000f8e18ff */
[----:B---3--:R-:W-:Y:S11]  /*4430*/  @P2 BRA `(.L_x_86) ;  /* 0x00000000000c2947 */ /* 0x008ff60003800000 */
[----:B-1----:R-:W-:Y:S04]  /*4440*/  SHF.L.U32 R4, R2, 0x1f, RZ ;  /* 0x0000001f02047819 */ /* 0x002fe800000006ff */
[----:B------:R-:W1:Y:S02]  /*4450*/  SYNCS.PHASECHK.TRANS64.TRYWAIT P0, [UR5], R4 ;  /* 0x00000004ff0075a7 */ /* 0x000e640008001105 */
[----:B-1----:R-:W-:Y:S05]  /*4460*/  @!P0 BRA `(.L_x_87) ;  /* 0x0000003c00a88947 */ /* 0x002fea0003800000 */
.L_x_86:
[----:B------:R-:W-:Y:S01]  /*4470*/  UISETP.NE.AND UP0, UPT, UR24, 0x1, UPT ;  /* 0x000000011800788c */ /* 0x000fe2000bf05270 */
[----:B------:R-:W-:Y:S01]  /*4480*/  PLOP3.LUT P2, PT, PT, PT, PT, 0x80, 0x8 ;  /* 0x000000000008781c */ /* 0x000fe20003f4f070 */
[----:B------:R-:W-:Y:S02]  /*4490*/  UIADD3 UR4, UPT, UPT, UR10, 0x1, URZ ;  /* 0x000000010a047890 */ /* 0x000fe4000fffe0ff */
[----:B------:R-:W-:Y:S02]  /*44a0*/  UIADD3 UR25, UPT, UPT, UR5, 0x90, URZ ;  /* 0x0000009005197890 */ /* 0x000fe4000fffe0ff */
[----:B------:R-:W-:Y:S01]  /*44b0*/  UISETP.NE.AND UP1, UPT, UR4, 0x12, UPT ;  /* 0x000000120400788c */ /* 0x000fe2000bf25270 */
[----:B------:R-:W-:Y:S01]  /*44c0*/  PLOP3.LUT P0, PT, PT, PT, UP0, 0x80, 0x8 ;  /* 0x000000000008781c */ /* 0x000fe20003f0f008 */
[----:B------:R-:W-:Y:S02]  /*44d0*/  UIADD3 UR22, UPT, UPT, UR22, 0x1, URZ ;  /* 0x0000000116167890 */ /* 0x000fe4000fffe0ff */
[----:B------:R-:W-:Y:S02]  /*44e0*/  USEL UR6, URZ, 0x1, UP1 ;  /* 0x00000001ff067887 */ /* 0x000fe40008800000 */
[----:B------:R-:W-:Y:S02]  /*44f0*/  USEL UR23, UR4, URZ, UP1 ;  /* 0x000000ff04177287 */ /* 0x000fe40008800000 */
[----:B------:R-:W-:Y:S02]  /*4500*/  UIADD3 UR24, UPT, UPT, UR24, -0x1, URZ ;  /* 0xffffffff18187890 */ /* 0x000fe4000fffe0ff */
[----:B------:R-:W-:Y:S01]  /*4510*/  @UP0 ULEA UR4, UR23, UR26, 0x3 ;  /* 0x0000001a17040291 */ /* 0x000fe2000f8e18ff */
[----:B------:R-:W-:Y:S01]  /*4520*/  LOP3.LUT R2, R2, UR6, RZ, 0x3c, !PT ;  /* 0x0000000602027c12 */ /* 0x000fe2000f8e3cff */
[----:B------:R-:W-:Y:S02]  /*4530*/  ULEA UR6, UR10, UR30, 0x8 ;  /* 0x0000001e0a067291 */ /* 0x000fe4000f8e40ff */
[----:B------:R-:W-:Y:S01]  /*4540*/  UISETP.NE.AND UP0, UPT, UR22, UR27, UPT ;  /* 0x0000001b1600728c */ /* 0x000fe2000bf05270 */
[----:B-1----:R-:W-:Y:S01]  /*4550*/  @P0 SHF.L.U32 R0, R2, 0x1f, RZ ;  /* 0x0000001f02000819 */ /* 0x002fe200000006ff */
[----:B------:R-:W-:Y:S02]  /*4560*/  UIADD3 UR20, UPT, UPT, UR6, 0x2, URZ ;  /* 0x0000000206147890 */ /* 0x000fe4000fffe0ff */
[----:B------:R-:W-:Y:S01]  /*4570*/  UIADD3 UR16, UPT, UPT, UR6, 0x4, URZ ;  /* 0x0000000406107890 */ /* 0x000fe2000fffe0ff */
[----:B------:R2:W3:Y:S01]  /*4580*/  @P0 SYNCS.PHASECHK.TRANS64.TRYWAIT P2, [UR4], R0 ;  /* 0x00000000ff0005a7 */ /* 0x0004e20008041104 */
[----:B------:R-:W-:Y:S02]  /*4590*/  ULEA UR4, UR10, UR29, 0x9 ;  /* 0x0000001d0a047291 */ /* 0x000fe4000f8e48ff */
[----:B------:R-:W-:Y:S02]  /*45a0*/  UIADD3 UR12, UPT, UPT, UR6, 0x6, URZ ;  /* 0x00000006060c7890 */ /* 0x000fe4000fffe0ff */
[----:B------:R-:W-:Y:S02]  /*45b0*/  UIADD3 UR18, UPT, UPT, UR4, 0x2, URZ ;  /* 0x0000000204127890 */ /* 0x000fe4000fffe0ff */
[----:B------:R-:W-:Y:S02]  /*45c0*/  UIADD3 UR14, UPT, UPT, UR4, 0x4, URZ ;  /* 0x00000004040e7890 */ /* 0x000fe4000fffe0ff */
[----:B------:R-:W-:Y:S01]  /*45d0*/  UIADD3 UR8, UPT, UPT, UR4, 0x6, URZ ;  /* 0x0000000604087890 */ /* 0x000fe2000fffe0ff */
[----:B------:R-:W-:Y:S01]  /*45e0*/  UMOV UR7, 0x40004040 ;  /* 0x4000404000077882 */ /* 0x000fe20000000000 */
[----:B------:R-:W-:Y:S01]  /*45f0*/  UMOV UR5, 0x40004040 ;  /* 0x4000404000057882 */ /* 0x000fe20000000000 */
[----:B------:R-:W-:Y:S01]  /*4600*/  UMOV UR21, 0x40004040 ;  /* 0x4000404000157882 */ /* 0x000fe20000000000 */
[----:B------:R2:W-:Y:S01]  /*4610*/  UTCQMMA.2CTA gdesc[UR4], gdesc[UR6], tmem[UR11], tmem[UR40], idesc[UR41], UP2 ;  /* 0x00ff2806040075ea */ /* 0x0005e2000920030b */
[----:B------:R-:W-:Y:S01]  /*4620*/  UPLOP3.LUT UP2, UPT, UPT, UPT, UPT, 0x80, 0x8 ;  /* 0x000000000008789c */ /* 0x000fe20003f4f070 */
[----:B------:R-:W-:Y:S01]  /*4630*/  UMOV UR19, 0x40004040 ;  /* 0x4000404000137882 */ /* 0x000fe20000000000 */
[----:B------:R-:W-:Y:S01]  /*4640*/  UMOV UR17, 0x40004040 ;  /* 0x4000404000117882 */ /* 0x000fe20000000000 */
[----:B------:R2:W-:Y:S01]  /*4650*/  UTCQMMA.2CTA gdesc[UR18], gdesc[UR20], tmem[UR11], tmem[UR38], idesc[UR39], UPT ;  /* 0x00ff2614120075ea */ /* 0x0005e2000ba0030b */
[----:B------:R-:W-:Y:S01]  /*4660*/  UMOV UR15, 0x40004040 ;  /* 0x40004040000f7882 */ /* 0x000fe20000000000 */
[----:B------:R-:W-:Y:S01]  /*4670*/  UMOV UR13, 0x40004040 ;  /* 0x40004040000d7882 */ /* 0x000fe20000000000 */
[----:B------:R-:W-:Y:S01]  /*4680*/  UMOV UR9, 0x40004040 ;  /* 0x4000404000097882 */ /* 0x000fe20000000000 */
[----:B------:R2:W-:Y:S01]  /*4690*/  UTCQMMA.2CTA gdesc[UR14], gdesc[UR16], tmem[UR11], tmem[UR36], idesc[UR37], UPT ;  /* 0x00ff24100e0075ea */ /* 0x0005e2000ba0030b */
[----:B------:R2:W-:Y:S01]  /*46a0*/  UTCQMMA.2CTA gdesc[UR8], gdesc[UR12], tmem[UR11], tmem[UR34], idesc[UR35], UPT ;  /* 0x00ff220c080075ea */ /* 0x0005e2000ba0030b */
[----:B------:R2:W-:Y:S01]  /*46b0*/  UTCBAR.2CTA.MULTICAST [UR25], URZ, UR28 ;  /* 0x000000ff190073e9 */ /* 0x0005e2000820081c */
[----:B------:R-:W-:Y:S01]  /*46c0*/  UMOV UR10, UR23 ;  /* 0x00000017000a7c82 */ /* 0x000fe20008000000 */
[----:B------:R-:W-:Y:S05]  /*46d0*/  BRA.U UP0, `(.L_x_88) ;  /* 0xfffffffd00507547 */ /* 0x000fea000b83ffff */
.L_x_85:
[----:B--2---:R-:W-:Y:S01]  /*46e0*/  UIADD3 UR4, UPT, UPT, UR31, 0x160, URZ ;  /* 0x000001601f047890 */ /* 0x004fe2000fffe0ff */
[----:B------:R-:W-:-:S08]  /*46f0*/  UMOV UR22, UR27 ;  /* 0x0000001b00167c82 */ /* 0x000fd00008000000 */
[----:B------:R2:W-:Y:S01]  /*4700*/  UTCBAR.2CTA.MULTICAST [UR4], URZ, UR42 ;  /* 0x000000ff040073e9 */ /* 0x0005e2000820082a */
[----:B------:R-:W-:Y:S02]  /*4710*/  NOP ;  /* 0x0000000000007918 */ /* 0x000fe40000000000 */
.L_x_83:
[----:B--2---:R-:W-:Y:S01]  /*4720*/  UIADD3 UR4, UPT, UPT, UR32, 0x1, URZ ;  /* 0x0000000120047890 */ /* 0x004fe2000fffe0ff */
[----:B------:R-:W-:-:S03]  /*4730*/  ISETP.NE.AND P0, PT, R8, 0x2, PT ;  /* 0x000000020800780c */ /* 0x000fc60003f05270 */
[----:B------:R-:W-:Y:S01]  /*4740*/  UISETP.NE.AND UP0, UPT, UR4, 0x4, UPT ;  /* 0x000000040400788c */ /* 0x000fe2000bf05270 */
[----:B-1----:R-:W-:Y:S02]  /*4750*/  SEL R0, RZ, 0x1, P0 ;  /* 0x00000001ff007807 */ /* 0x002fe40000000000 */
[----:B------:R-:W-:Y:S01]  /*4760*/  SEL R8, R8, RZ, P0 ;  /* 0x000000ff08087207 */ /* 0x000fe20000000000 */
[----:B------:R-:W-:Y:S01]  /*4770*/  USEL UR5, URZ, 0x1, UP0 ;  /* 0x00000001ff057887 */ /* 0x000fe20008000000 */
[----:B------:R-:W-:Y:S01]  /*4780*/  LOP3.LUT R3, R3, R0, RZ, 0x3c, !PT ;  /* 0x0000000003037212 */ /* 0x000fe200078e3cff */
[----:B------:R-:W-:-:S04]  /*4790*/  USEL UR32, UR4, URZ, UP0 ;  /* 0x000000ff04207287 */ /* 0x000fc80008000000 */
[----:B------:R-:W-:Y:S01]  /*47a0*/  LOP3.LUT R9, R9, UR5, RZ, 0x3c, !PT ;  /* 0x0000000509097c12 */ /* 0x000fe2000f8e3cff */
[----:B------:R-:W-:Y:S07]  /*47b0*/  @P1 BRA `(.L_x_89) ;  /* 0xfffffff800881947 */ /* 0x000fee000383ffff */
[----:B------:R-:W1:Y:S01]  /*47c0*/  S2UR UR8, SR_CgaCtaId ;  /* 0x00000000000879c3 */ /* 0x000e620000008800 */
[----:B------:R-:W-:Y:S01]  /*47d0*/  ELECT P0, URZ, PT ;  /* 0x0000000000ff782f */ /* 0x000fe20003800000 */
[----:B------:R-:W-:Y:S01]  /*47e0*/  HFMA2 R0, -RZ, RZ, 0, 5.9604644775390625e-08 ;  /* 0x00000001ff007431 */ /* 0x000fe200000001ff */
[----:B------:R-:W-:-:S05]  /*47f0*/  UMOV UR4, 0x40 ;  /* 0x0000004000047882 */ /* 0x000fca0000000000 */
[----:B------:R-:W-:Y:S01]  /*4800*/  UVIRTCOUNT.DEALLOC.SMPOOL 0x80 ;  /* 0x000000800000784c */ /* 0x000fe20000000000 */
[----:B------:R-:W-:Y:S02]  /*4810*/  UISETP.NE.AND UP1, UPT, UR48, URZ, UPT ;  /* 0x000000ff3000728c */ /* 0x000fe4000bf25270 */
[----:B-1----:R-:W-:-:S09]  /*4820*/  ULEA UR8, UR8, UR4, 0x18 ;  /* 0x0000000408087291 */ /* 0x002fd2000f8ec0ff */
[----:B------:R1:W-:Y:S01]  /*4830*/  @P0 STS.U8 [UR8+0x1c], R0 ;  /* 0x00001c00ff000988 */ /* 0x0003e20008000008 */
[----:B------:R-:W-:Y:S05]  /*4840*/  BRA.U UP1, `(.L_x_90) ;  /* 0x0000000101a07547 */ /* 0x000fea000b800000 */
[----:B------:R-:W-:Y:S01]  /*4850*/  UIADD3 UR7, UPT, UPT, UR26, 0x180, URZ ;  /* 0x000001801a077890 */ /* 0x000fe2000fffe0ff */
[----:B------:R-:W-:-:S03]  /*4860*/  SHF.L.U32 R2, R9, 0x1f, RZ ;  /* 0x0000001f09027819 */ /* 0x000fc600000006ff */
[----:B------:R-:W-:-:S09]  /*4870*/  ULEA UR4, UR32, UR7, 0x3 ;  /* 0x0000000720047291 */ /* 0x000fd2000f8e18ff */
[----:B------:R-:W2:Y:S02]  /*4880*/  SYNCS.PHASECHK.TRANS64.TRYWAIT P0, [UR4], R2 ;  /* 0x00000002ff0075a7 */ /* 0x000ea40008001104 */
[----:B--2---:R-:W-:Y:S05]  /*4890*/  @!P0 BRA `(.L_x_91) ;  /* 0x0000003800b48947 */ /* 0x004fea0003800000 */
.L_x_179:
        /* <DEDUP_REMOVED lines=9> */
.L_x_181:
        /* <DEDUP_REMOVED lines=9> */
.L_x_183:
[----:B------:R-:W-:-:S04]  /*49c0*/  UIADD3 UR4, UPT, UPT, UR4, 0x1, URZ ;  /* 0x0000000104047890 */ /* 0x000fc8000fffe0ff */
[----:B------:R-:W-:-:S04]  /*49d0*/  UISETP.NE.AND UP0, UPT, UR4, 0x4, UPT ;  /* 0x000000040400788c */ /* 0x000fc8000bf05270 */
[----:B------:R-:W-:Y:S02]  /*49e0*/  USEL UR5, URZ, 0x1, UP0 ;  /* 0x00000001ff057887 */ /* 0x000fe40008000000 */
[----:B------:R-:W-:-:S04]  /*49f0*/  USEL UR4, UR4, URZ, UP0 ;  /* 0x000000ff04047287 */ /* 0x000fc80008000000 */
[----:B------:R-:W-:Y:S01]  /*4a00*/  ULEA UR4, UR4, UR7, 0x3 ;  /* 0x0000000704047291 */ /* 0x000fe2000f8e18ff */
[----:B------:R-:W-:-:S04]  /*4a10*/  LOP3.LUT R2, R2, UR5, RZ, 0x3c, !PT ;  /* 0x0000000502027c12 */ /* 0x000fc8000f8e3cff */
[----:B------:R-:W-:Y:S01]  /*4a20*/  SHF.L.U32 R2, R2, 0x1f, RZ ;  /* 0x0000001f02027819 */ /* 0x000fe200000006ff */
[----:B-1----:R-:W-:-:S04]  /*4a30*/  IMAD.U32 R0, RZ, RZ, UR4 ;  /* 0x00000004ff007e24 */ /* 0x002fc8000f8e00ff */
[----:B------:R1:W2:Y:S03]  /*4a40*/  SYNCS.PHASECHK.TRANS64.TRYWAIT P0, [R0+URZ], R2 ;  /* 0x00000002000075a7 */ /* 0x0002a600080011ff */
[----:B--2---:R-:W-:Y:S05]  /*4a50*/  @!P0 NANOSLEEP.SYNCS 0x989680 ;  /* 0x009896800000895d */ /* 0x004fea0003900000 */
[----:B------:R-:W2:Y:S02]  /*4a60*/  @!P0 SYNCS.PHASECHK.TRANS64 P0, [R0+URZ], R2 ;  /* 0x00000002000085a7 */ /* 0x000ea400080010ff */
[----:B--2---:R-:W-:Y:S05]  /*4a70*/  @P0 BRA `(.L_x_94) ;  /* 0x0000000000200947 */ /* 0x004fea0003800000 */
.L_x_95:
[----:B--2---:R2:W4:Y:S02]  /*4a80*/  SYNCS.PHASECHK.TRANS64.TRYWAIT P0, [R0+URZ], R2 ;  /* 0x00000002000075a7 */ /* 0x00452400080011ff */
[----:B----4-:R-:W-:Y:S05]  /*4a90*/  @!P0 NANOSLEEP.SYNCS 0x989680 ;  /* 0x009896800000895d */ /* 0x010fea0003900000 */
[----:B------:R-:W4:Y:S02]  /*4aa0*/  @!P0 SYNCS.PHASECHK.TRANS64 P0, [R0+URZ], R2 ;  /* 0x00000002000085a7 */ /* 0x000f2400080010ff */
[----:B----4-:R-:W-:Y:S05]  /*4ab0*/  @!P0 BRA `(.L_x_95) ;  /* 0xfffffffc00f08947 */ /* 0x010fea000383ffff */
[----:B------:R-:W-:Y:S05]  /*4ac0*/  BRA `(.L_x_94) ;  /* 0x00000000000c7947 */ /* 0x000fea0003800000 */
.L_x_90:
[----:B------:R-:W-:-:S04]  /*4ad0*/  UIADD3 UR4, UPT, UPT, UR26, 0x1c0, URZ ;  /* 0x000001c01a047890 */ /* 0x000fc8000fffe0ff */
[----:B------:R-:W-:-:S09]  /*4ae0*/  UPRMT UR4, UR47, 0x654, UR4 ;  /* 0x000006542f047896 */ /* 0x000fd20008000004 */
[----:B------:R-:W-:Y:S03]  /*4af0*/  SYNCS.ARRIVE.TRANS64.RED.A1T0 RZ, [UR4], RZ ;  /* 0x000000ffffff79a7 */ /* 0x000fe60008100404 */
.L_x_94:
[----:B-12---:R-:W-:Y:S01]  /*4b00*/  SHF.L.U32 R2, RZ, 0x1f, RZ ;  /* 0x0000001fff027819 */ /* 0x006fe200000006ff */
[----:B------:R-:W-:Y:S01]  /*4b10*/  UIADD3 UR4, UPT, UPT, UR26, 0x1c0, URZ ;  /* 0x000001c01a047890 */ /* 0x000fe2000fffe0ff */
[----:B------:R-:W-:Y:S02]  /*4b20*/  PLOP3.LUT P0, PT, PT, PT, UP1, 0x80, 0x8 ;  /* 0x000000000008781c */ /* 0x000fe40003f0f018 */
[----:B------:R-:W1:Y:S02]  /*4b30*/  SYNCS.PHASECHK.TRANS64.TRYWAIT P1, [UR26+0x1c0], R2 ;  /* 0x0001c002ff0075a7 */ /* 0x000e64000802111a */
[----:B-1----:R-:W-:Y:S09]  /*4b40*/  @!P1 BRA `(.L_x_96) ;  /* 0x0000003800509947 */ /* 0x002ff20003800000 */
.L_x_185:
[----:B------:R-:W-:Y:S01]  /*4b50*/  @!UP1 UPRMT UR4, UR47, 0x654, UR4 ;  /* 0x000006542f049896 */ /* 0x000fe20008000004 */
[----:B------:R-:W-:Y:S01]  /*4b60*/  UMOV UR5, 0xffff ;  /* 0x0000ffff00057882 */ /* 0x000fe20000000000 */
[----:B------:R-:W-:-:S07]  /*4b70*/  UMOV UR6, 0x1 ;  /* 0x0000000100067882 */ /* 0x000fce0000000000 */
[----:B------:R-:W-:Y:S01]  /*4b80*/  @!P0 SYNCS.ARRIVE.TRANS64.RED.A1T0 RZ, [UR4], RZ ;  /* 0x000000ffffff89a7 */ /* 0x000fe20008100404 */
[----:B------:R-:W-:Y:S01]  /*4b90*/  NOP ;  /* 0x0000000000007918 */ /* 0x000fe20000000000 */
[----:B-1----:R-:W1:Y:S01]  /*4ba0*/  LDS R0, [UR8+0x14] ;  /* 0x00001408ff007984 */ /* 0x002e620008000800 */
[----:B------:R-:W-:-:S04]  /*4bb0*/  ULOP3.LUT UR4, UR44, 0xffff, URZ, 0xc0, !UPT ;  /* 0x0000ffff2c047892 */ /* 0x000fc8000f8ec0ff */
[----:B------:R-:W-:-:S04]  /*4bc0*/  USHF.R.U32.HI UR4, URZ, 0x5, UR4 ;  /* 0x00000005ff047899 */ /* 0x000fc80008011604 */
[----:B------:R-:W-:Y:S02]  /*4bd0*/  USHF.L.U32 UR5, UR5, UR4, URZ ;  /* 0x0000000405057299 */ /* 0x000fe400080006ff */
[----:B------:R-:W-:-:S04]  /*4be0*/  USHF.L.U32 UR4, UR6, UR4, URZ ;  /* 0x0000000406047299 */ /* 0x000fc800080006ff */
[----:B-1----:R-:W-:-:S04]  /*4bf0*/  LOP3.LUT R0, R0, UR5, RZ, 0xc0, !PT ;  /* 0x0000000500007c12 */ /* 0x002fc8000f8ec0ff */
[----:B------:R-:W-:-:S13]  /*4c00*/  ISETP.NE.AND P0, PT, R0, UR5, PT ;  /* 0x0000000500007c0c */ /* 0x000fda000bf05270 */
[----:B------:R-:W-:Y:S05]  /*4c10*/  @P0 BRA `(.L_x_97) ;  /* 0x0000000000580947 */ /* 0x000fea0003800000 */
[----:B------:R-:W1:Y:S02]  /*4c20*/  LDS R0, [UR8+0x18] ;  /* 0x00001808ff007984 */ /* 0x000e640008000800 */
[----:B-1----:R-:W-:-:S04]  /*4c30*/  LOP3.LUT R0, R0, UR4, RZ, 0xc0, !PT ;  /* 0x0000000400007c12 */ /* 0x002fc8000f8ec0ff */
[----:B------:R-:W-:-:S13]  /*4c40*/  ISETP.NE.AND P0, PT, R0, UR4, PT ;  /* 0x0000000400007c0c */ /* 0x000fda000bf05270 */
[----:B------:R-:W-:Y:S05]  /*4c50*/  @P0 BRA `(.L_x_98) ;  /* 0x00000000003c0947 */ /* 0x000fea0003800000 */
[----:B------:R-:W1:Y:S01]  /*4c60*/  S2R R2, SR_LANEID ;  /* 0x0000000000027919 */ /* 0x000e620000000000 */
[----:B------:R-:W-:-:S06]  /*4c70*/  ULOP3.LUT UR5, URZ, UR5, URZ, 0x33, !UPT ;  /* 0x00000005ff057292 */ /* 0x000fcc000f8e33ff */
[----:B------:R-:W-:-:S04]  /*4c80*/  IMAD.U32 R0, RZ, RZ, UR5 ;  /* 0x00000005ff007e24 */ /* 0x000fc8000f8e00ff */
[----:B------:R2:W4:Y:S02]  /*4c90*/  REDUX UR7, R0 ;  /* 0x00000000000773c4 */ /* 0x0005240000000000 */
[----:B------:R1:W-:Y:S01]  /*4ca0*/  UTCATOMSWS.AND URZ, UR5 ;  /* 0x0000000500ff79e3 */ /* 0x0003e20008000000 */
[----:B--2---:R-:W-:Y:S01]  /*4cb0*/  LOP3.LUT R0, RZ, UR4, RZ, 0x33, !PT ;  /* 0x00000004ff007c12 */ /* 0x004fe2000f8e33ff */
[----:B------:R-:W-:Y:S02]  /*4cc0*/  VOTEU.ANY UR4, UPT, PT ;  /* 0x0000000000047886 */ /* 0x000fe400038e0100 */
[----:B------:R-:W-:Y:S02]  /*4cd0*/  UFLO.U32 UR4, UR4 ;  /* 0x00000004000472bd */ /* 0x000fe400080e0000 */
[----:B------:R-:W2:Y:S04]  /*4ce0*/  REDUX UR6, R0 ;  /* 0x00000000000673c4 */ /* 0x000ea80000000000 */
[----:B-1----:R-:W-:-:S02]  /*4cf0*/  ISETP.EQ.U32.AND P0, PT, R2, UR4, PT ;  /* 0x0000000402007c0c */ /* 0x002fc4000bf02070 */
[----:B----4-:R-:W-:-:S11]  /*4d00*/  MOV R2, UR7 ;  /* 0x0000000700027c02 */ /* 0x010fd60008000f00 */
[----:B------:R1:W-:Y:S01]  /*4d10*/  @P0 ATOMS.AND RZ, [UR8+0x14], R2 ;  /* 0x00001402ffff098c */ /* 0x0003e2000a800008 */
[----:B--2---:R-:W-:-:S05]  /*4d20*/  IMAD.U32 R0, RZ, RZ, UR6 ;  /* 0x00000006ff007e24 */ /* 0x004fca000f8e00ff */
[----:B------:R1:W-:Y:S01]  /*4d30*/  @P0 ATOMS.AND RZ, [UR8+0x18], R0 ;  /* 0x00001800ffff098c */ /* 0x0003e2000a800008 */
[----:B------:R-:W-:Y:S05]  /*4d40*/  BRA `(.L_x_99) ;  /* 0x0000000000147947 */ /* 0x000fea0003800000 */
.L_x_98:
[----:B------:R-:W-:Y:S02]  /*4d50*/  MOV R2, 0x4d70 ;  /* 0x00004d7000027802 */ /* 0x000fe40000000f00 */
[----:B---3-5:R-:W-:Y:S05]  /*4d60*/  CALL.REL.NOINC `($__internal_0_$__cuda_sm10x_tcgen05_guardrail_trap_col_being_dealloced_not_returned_by_alloc) ;  /* 0x0000003800647944 */ /* 0x028fea0003c00000 */
[----:B------:R-:W-:Y:S05]  /*4d70*/  BRA `(.L_x_99) ;  /* 0x0000000000087947 */ /* 0x000fea0003800000 */
.L_x_97:
[----:B------:R-:W-:Y:S02]  /*4d80*/  MOV R2, 0x4da0 ;  /* 0x00004da000027802 */ /* 0x000fe40000000f00 */
[----:B---3-5:R-:W-:Y:S05]  /*4d90*/  CALL.REL.NOINC `($__internal_2_$__cuda_sm10x_tcgen05_guardrail_trap_unallocated_columns_being_dealloced) ;  /* 0x0000003800707944 */ /* 0x028fea0003c00000 */
.L_x_99:
[----:B------:R-:W-:Y:S01]  /*4da0*/  NOP ;  /* 0x0000000000007918 */ /* 0x000fe20000000000 */
[----:B------:R-:W-:Y:S05]  /*4db0*/  EXIT ;  /* 0x000000000000794d */ /* 0x000fea0003800000 */
.L_x_70:
[----:B------:R-:W-:-:S09]  /*4dc0*/  UISETP.NE.OR UP0, UPT, UR13, 0x3, !UP3 ;  /* 0x000000030d00788c */ /* 0x000fd2000df05670 */
[----:B------:R-:W-:Y:S05]  /*4dd0*/  BRA.U UP0, `(.L_x_100) ;  /* 0x0000000d000c7547 */ /* 0x000fea000b800000 */
[----:B------:R-:W1:Y:S01]  /*4de0*/  S2UR UR10, SR_CgaCtaId ;  /* 0x00000000000a79c3 */ /* 0x000e620000008800 */
[----:B------:R-:W2:Y:S01]  /*4df0*/  LDCU UR26, c[0x0][0x370] ;  /* 0x00006e00ff1a77ac */ /* 0x000ea20008000800 */
[----:B------:R-:W-:Y:S02]  /*4e00*/  HFMA2 R13, -RZ, RZ, 0, 0 ;  /* 0x00000000ff0d7431 */ /* 0x000fe400000001ff */
[----:B------:R-:W-:Y:S01]  /*4e10*/  IMAD.MOV.U32 R15, RZ, RZ, 0x1 ;  /* 0x00000001ff0f7424 */ /* 0x000fe200078e00ff */
[----:B------:R-:W-:Y:S01]  /*4e20*/  MOV R12, 0x1000 ;  /* 0x00001000000c7802 */ /* 0x000fe20000000f00 */
[----:B------:R-:W2:Y:S01]  /*4e30*/  LDCU.128 UR28, c[0x0][0xb10] ;  /* 0x00016200ff1c77ac */ /* 0x000ea20008000c00 */
[----:B------:R-:W-:Y:S01]  /*4e40*/  IMAD.MOV.U32 R14, RZ, RZ, RZ ;  /* 0x000000ffff0e7224 */ /* 0x000fe200078e00ff */
[----:B------:R-:W3:Y:S01]  /*4e50*/  LDC.64 R16, c[0x0][0x348] ;  /* 0x0000d200ff107b82 */ /* 0x000ee20000000a00 */
[----:B------:R-:W4:Y:S01]  /*4e60*/  LDCU UR25, c[0x0][0x374] ;  /* 0x00006e80ff1977ac */ /* 0x000f220008000800 */
[----:B------:R-:W1:Y:S06]  /*4e70*/  LDCU UR16, c[0x0][0xb0c] ;  /* 0x00016180ff1077ac */ /* 0x000e6c0008000800 */
[----:B------:R-:W3:Y:S01]  /*4e80*/  LDC.64 R2, c[0x0][0x888] ;  /* 0x00022200ff027b82 */ /* 0x000ee20000000a00 */
[----:B------:R-:W1:Y:S01]  /*4e90*/  LDCU UR35, c[0x0][0xb20] ;  /* 0x00016400ff2377ac */ /* 0x000e620008000800 */
[----:B------:R-:W1:Y:S06]  /*4ea0*/  LDCU UR4, c[0x0][0xb30] ;  /* 0x00016600ff0477ac */ /* 0x000e6c0008000800 */
[----:B------:R-:W3:Y:S01]  /*4eb0*/  LDC.64 R4, c[0x0][0x890] ;  /* 0x00022400ff047b82 */ /* 0x000ee20000000a00 */
[----:B------:R-:W-:Y:S01]  /*4ec0*/  UMOV UR17, 0x400 ;  /* 0x0000040000117882 */ /* 0x000fe20000000000 */
[----:B--2---:R-:W-:-:S02]  /*4ed0*/  UIMAD.WIDE.U32 UR6, UR26, UR28, URZ ;  /* 0x0000001c1a0672a5 */ /* 0x004fc4000f8e00ff */
[----:B----4-:R-:W-:Y:S02]  /*4ee0*/  UIMAD.WIDE.U32 UR8, UR25, UR31, URZ ;  /* 0x0000001f190872a5 */ /* 0x010fe4000f8e00ff */
[----:B-1----:R-:W-:Y:S02]  /*4ef0*/  ULEA UR17, UR10, UR17, 0x18 ;  /* 0x000000110a117291 */ /* 0x002fe4000f8ec0ff */
[----:B------:R-:W-:Y:S02]  /*4f00*/  UPLOP3.LUT UP3, UPT, UPT, UPT, UPT, 0x40, 0x4 ;  /* 0x000000000004789c */ /* 0x000fe40003f6e870 */
[----:B------:R-:W-:Y:S01]  /*4f10*/  UIADD3 UR27, UPT, UPT, UR17, 0x120, URZ ;  /* 0x00000120111b7890 */ /* 0x000fe2000fffe0ff */
[----:B------:R-:W-:Y:S01]  /*4f20*/  UMOV UR6, UR7 ;  /* 0x0000000700067c82 */ /* 0x000fe20008000000 */
[----:B------:R-:W-:Y:S01]  /*4f30*/  UMOV UR32, UR9 ;  /* 0x0000000900207c82 */ /* 0x000fe20008000000 */
[----:B------:R-:W-:Y:S02]  /*4f40*/  UISETP.GE.AND UP0, UPT, UR40, 0x1, UPT ;  /* 0x000000012800788c */ /* 0x000fe4000bf06270 */
[----:B------:R-:W-:Y:S01]  /*4f50*/  UISETP.NE.AND UP4, UPT, UR40, 0x1, UPT ;  /* 0x000000012800788c */ /* 0x000fe2000bf85270 */
[----:B------:R-:W1:Y:S01]  /*4f60*/  LDCU.64 UR14, c[0x0][0xb28] ;  /* 0x00016500ff0e77ac */ /* 0x000e620008000a00 */
[----:B------:R-:W-:-:S02]  /*4f70*/  UISETP.NE.AND UP6, UPT, UR16, 0x1, UPT ;  /* 0x000000011000788c */ /* 0x000fc4000bfc5270 */
[----:B------:R-:W-:Y:S02]  /*4f80*/  UISETP.NE.AND UP5, UPT, UR30, 0x1, UPT ;  /* 0x000000011e00788c */ /* 0x000fe4000bfa5270 */
[----:B------:R-:W-:Y:S02]  /*4f90*/  UPRMT UR27, UR10, 0x654, UR27 ;  /* 0x000006540a1b7896 */ /* 0x000fe4000800001b */
[----:B------:R-:W-:Y:S02]  /*4fa0*/  USHF.R.U32.HI UR33, URZ, UR29, UR6 ;  /* 0x0000001dff217299 */ /* 0x000fe40008011606 */
[----:B------:R-:W-:Y:S02]  /*4fb0*/  USHF.R.U32.HI UR32, URZ, UR35, UR32 ;  /* 0x00000023ff207299 */ /* 0x000fe40008011620 */
[----:B------:R-:W-:-:S11]  /*4fc0*/  UISETP.NE.AND UP2, UPT, UR4, 0x1, UPT ;  /* 0x000000010400788c */ /* 0x000fd6000bf45270 */
.L_x_108:
[C---:B------:R-:W-:Y:S02]  /*4fd0*/  LEA R7, R14.reuse, UR17, 0x3 ;  /* 0x000000110e077c11 */ /* 0x040fe4000f8e18ff */
[----:B------:R-:W-:Y:S02]  /*4fe0*/  SHF.L.U32 R0, R13, 0x1f, RZ ;  /* 0x0000001f0d007819 */ /* 0x000fe400000006ff */
[----:B------:R-:W-:Y:S02]  /*4ff0*/  LEA R8, R14, UR17, 0x4 ;  /* 0x000000110e087c11 */ /* 0x000fe4000f8e20ff */
[----:B--2---:R-:W2:Y:S02]  /*5000*/  SYNCS.PHASECHK.TRANS64.TRYWAIT P0, [R7+URZ+0x140], R0 ;  /* 0x00014000070075a7 */ /* 0x004ea400080011ff */
[----:B--2---:R-:W-:Y:S05]  /*5010*/  @!P0 BRA `(.L_x_101) ;  /* 0x0000003400348947 */ /* 0x004fea0003800000 */
.L_x_186:
[----:B------:R-:W4:Y:S01]  /*5020*/  LDS.128 R8, [R8+0x1d0] ;  /* 0x0001d00008087984 */ /* 0x000f220000000c00 */
[----:B------:R-:W-:Y:S01]  /*5030*/  UISETP.GE.AND UP0, UPT, UR40, 0x1, UPT ;  /* 0x000000012800788c */ /* 0x000fe2000bf06270 */
[----:B------:R-:W-:Y:S01]  /*5040*/  @!PT LDS RZ, [RZ] ;  /* 0x00000000fffff984 */ /* 0x000fe20000000800 */
[----:B------:R-:W-:Y:S01]  /*5050*/  @!PT LDS RZ, [RZ] ;  /* 0x00000000fffff984 */ /* 0x000fe20000000800 */
[----:B------:R-:W-:Y:S01]  /*5060*/  @!PT LDS RZ, [RZ] ;  /* 0x00000000fffff984 */ /* 0x000fe20000000800 */
[----:B------:R-:W-:Y:S01]  /*5070*/  @!PT LDS RZ, [RZ] ;  /* 0x00000000fffff984 */ /* 0x000fe20000000800 */
[----:B------:R1:W-:Y:S06]  /*5080*/  MEMBAR.ALL.CTA ;  /* 0x0000000000007992 */ /* 0x0003ec0000008000 */
[----:B-1----:R-:W1:Y:S01]  /*5090*/  FENCE.VIEW.ASYNC.S ;  /* 0x00000000000073c6 */ /* 0x002e620000000000 */
[----:B----4-:R-:W-:Y:S11]  /*50a0*/  LOP3.LUT P0, RZ, R10, 0x1, RZ, 0xc0, !PT ;  /* 0x000000010aff7812 */ /* 0x010ff6000780c0ff */
[----:B------:R-:W-:Y:S02]  /*50b0*/  @!UPT UIADD3 URZ, UPT, UPT, URZ, URZ, URZ ;  /* 0x000000fffffff290 */ /* 0x000fe4000fffe0ff */
[----:B-1----:R-:W-:Y:S01]  /*50c0*/  VOTEU.ANY UP1, P0 ;  /* 0x0000000000ff7886 */ /* 0x002fe20000020100 */
[----:B------:R-:W-:Y:S11]  /*50d0*/  PLOP3.LUT P0, PT, PT, PT, UP1, 0x80, 0x8 ;  /* 0x000000000008781c */ /* 0x000ff60003f0f018 */
[----:B------:R-:W-:Y:S02]  /*50e0*/  @!UPT UIADD3 URZ, UPT, UPT, URZ, URZ, URZ ;  /* 0x000000fffffff290 */ /* 0x000fe4000fffe0ff */
[----:B--2---:R-:W-:Y:S02]  /*50f0*/  @P0 SHF.R.U32.HI R0, RZ, 0x10, R9 ;  /* 0x00000010ff000819 */ /* 0x004fe40000011609 */
[----:B------:R-:W-:Y:S02]  /*5100*/  @P0 MOV R6, R8 ;  /* 0x0000000800060202 */ /* 0x000fe40000000f00 */
[----:B------:R-:W-:Y:S01]  /*5110*/  @P0 R2UR UR4, R0 ;  /* 0x00000000000402ca */ /* 0x000fe200000e0000 */
[----:B------:R-:W-:Y:S01]  /*5120*/  VIADD R0, R7, 0x150 ;  /* 0x0000015007007836 */ /* 0x000fe20000000000 */
[----:B------:R-:W-:Y:S02]  /*5130*/  @P0 LOP3.LUT R8, R9, 0xffff, RZ, 0xc0, !PT ;  /* 0x0000ffff09080812 */ /* 0x000fe400078ec0ff */
[----:B------:R-:W-:Y:S02]  /*5140*/  @P0 R2UR UR6, R6 ;  /* 0x00000000060602ca */ /* 0x000fe400000e0000 */
[----:B------:R-:W-:Y:S02]  /*5150*/  PRMT R0, RZ, 0x654, R0 ;  /* 0x00000654ff007816 */ /* 0x000fe40000000000 */
[----:B------:R-:W-:Y:S02]  /*5160*/  @P0 R2UR UR5, R8 ;  /* 0x00000000080502ca */ /* 0x000fe400000e0000 */
[----:B------:R1:W-:Y:S03]  /*5170*/  SYNCS.ARRIVE.TRANS64.RED.A1T0 RZ, [R0+URZ], RZ ;  /* 0x000000ff00ff79a7 */ /* 0x0003e600081004ff */
[----:B------:R-:W-:Y:S04]  /*5180*/  @UP1 UMOV UR24, UR4 ;  /* 0x0000000400181c82 */ /* 0x000fe80008000000 */
[----:B------:R-:W-:Y:S04]  /*5190*/  @UP1 UMOV UR13, UR6 ;  /* 0x00000006000d1c82 */ /* 0x000fe80008000000 */
[----:B------:R-:W-:Y:S01]  /*51a0*/  @UP1 UMOV UR7, UR5 ;  /* 0x0000000500071c82 */ /* 0x000fe20008000000 */
[----:B------:R-:W-:Y:S05]  /*51b0*/  BRA.U !UP0, `(.L_x_102) ;  /* 0x0000000108a47547 */ /* 0x000fea000b800000 */
[----:B------:R-:W-:Y:S02]  /*51c0*/  UIMAD.WIDE.U32 UR10, UR7, UR31, URZ ;  /* 0x0000001f070a72a5 */ /* 0x000fe4000f8e00ff */
[----:B------:R-:W-:Y:S02]  /*51d0*/  UIMAD.WIDE.U32 UR18, UR13, UR28, URZ ;  /* 0x0000001c0d1272a5 */ /* 0x000fe4000f8e00ff */
[----:B------:R-:W-:Y:S02]  /*51e0*/  USEL UR4, UR25, UR32, !UP5 ;  /* 0x0000002019047287 */ /* 0x000fe4000e800000 */
[----:B------:R-:W-:Y:S02]  /*51f0*/  USEL UR8, UR26, UR33, !UP6 ;  /* 0x000000211a087287 */ /* 0x000fe4000f000000 */
[----:B------:R-:W-:Y:S02]  /*5200*/  UIMAD.WIDE.U32 UR20, UR4, UR14, URZ ;  /* 0x0000000e041472a5 */ /* 0x000fe4000f8e00ff */
[----:B------:R-:W-:Y:S01]  /*5210*/  UIMAD.WIDE.U32 UR22, UR8, UR14, URZ ;  /* 0x0000000e081672a5 */ /* 0x000fe2000f8e00ff */
[----:B------:R-:W-:Y:S02]  /*5220*/  UMOV UR5, UR11 ;  /* 0x0000000b00057c82 */ /* 0x000fe40008000000 */
[----:B------:R-:W-:Y:S03]  /*5230*/  USHF.R.U32.HI UR6, URZ, UR35, UR5 ;  /* 0x00000023ff067299 */ /* 0x000fe60008011605 */
[----:B------:R-:W-:Y:S01]  /*5240*/  UMOV UR5, UR19 ;  /* 0x0000001300057c82 */ /* 0x000fe20008000000 */
[----:B------:R-:W-:Y:S02]  /*5250*/  USEL UR6, UR7, UR6, !UP5 ;  /* 0x0000000607067287 */ /* 0x000fe4000e800000 */
[----:B------:R-:W-:Y:S02]  /*5260*/  USHF.R.U32.HI UR9, URZ, UR29, UR5 ;  /* 0x0000001dff097299 */ /* 0x000fe40008011605 */
[----:B------:R-:W-:Y:S01]  /*5270*/  UIMAD.WIDE.U32 UR10, UR6, UR14, URZ ;  /* 0x0000000e060a72a5 */ /* 0x000fe2000f8e00ff */
[----:B------:R-:W-:Y:S02]  /*5280*/  UMOV UR5, UR21 ;  /* 0x0000001500057c82 */ /* 0x000fe40008000000 */
[----:B------:R-:W-:Y:S03]  /*5290*/  @UP4 USHF.R.U32.HI UR4, URZ, UR15, UR5 ;  /* 0x0000000fff044299 */ /* 0x000fe60008011605 */
[----:B------:R-:W-:Y:S01]  /*52a0*/  UMOV UR5, UR23 ;  /* 0x0000001700057c82 */ /* 0x000fe20008000000 */
[----:B------:R-:W-:Y:S02]  /*52b0*/  UIMAD UR4, UR40, UR4, URZ ;  /* 0x00000004280472a4 */ /* 0x000fe4000f8e02ff */
[----:B------:R-:W-:Y:S02]  /*52c0*/  @UP4 USHF.R.U32.HI UR8, URZ, UR15, UR5 ;  /* 0x0000000fff084299 */ /* 0x000fe40008011605 */
[----:B------:R-:W-:Y:S02]  /*52d0*/  USEL UR5, UR13, UR9, !UP6 ;  /* 0x000000090d057287 */ /* 0x000fe4000f000000 */
[----:B------:R-:W-:Y:S02]  /*52e0*/  UIMAD UR9, UR40, UR8, URZ ;  /* 0x00000008280972a4 */ /* 0x000fe4000f8e02ff */
[----:B------:R-:W-:Y:S03]  /*52f0*/  UISETP.GE.AND UP0, UPT, UR6, UR4, UPT ;  /* 0x000000040600728c */ /* 0x000fe6000bf06270 */
[----:B------:R-:W-:Y:S01]  /*5300*/  UMOV UR4, UR11 ;  /* 0x0000000b00047c82 */ /* 0x000fe20008000000 */
[----:B------:R-:W-:Y:S02]  /*5310*/  UISETP.GE.OR UP0, UPT, UR5, UR9, UP0 ;  /* 0x000000090500728c */ /* 0x000fe40008706670 */
[----:B------:R-:W-:Y:S02]  /*5320*/  USHF.R.U32.HI UR4, URZ, UR15, UR4 ;  /* 0x0000000fff047299 */ /* 0x000fe40008011604 */
[----:B------:R-:W-:Y:S02]  /*5330*/  UIMAD.WIDE.U32 UR10, UR5, UR14, URZ ;  /* 0x0000000e050a72a5 */ /* 0x000fe4000f8e00ff */
[----:B------:R-:W-:Y:S04]  /*5340*/  USEL UR12, UR6, UR4, !UP4 ;  /* 0x00000004060c7287 */ /* 0x000fe8000e000000 */
[----:B------:R-:W-:Y:S01]  /*5350*/  UIADD3 UR9, UPT, UPT, -UR12, URZ, URZ ;  /* 0x000000ff0c097290 */ /* 0x000fe2000fffe1ff */
[----:B------:R-:W-:Y:S02]  /*5360*/  @!UP0 UMOV UR4, UR11 ;  /* 0x0000000b00048c82 */ /* 0x000fe40008000000 */
[----:B------:R-:W-:Y:S02]  /*5370*/  @!UP0 USHF.R.U32.HI UR4, URZ, UR15, UR4 ;  /* 0x0000000fff048299 */ /* 0x000fe40008011604 */
[----:B------:R-:W-:Y:S02]  /*5380*/  UIMAD UR9, UR40, UR9, UR6 ;  /* 0x00000009280972a4 */ /* 0x000fe4000f8e0206 */
[----:B------:R-:W-:Y:S04]  /*5390*/  @!UP0 USEL UR4, UR5, UR4, !UP4 ;  /* 0x0000000405048287 */ /* 0x000fe8000e000000 */
[----:B------:R-:W-:Y:S02]  /*53a0*/  @!UP0 UIMAD UR9, UR8, UR9, UR4 ;  /* 0x00000009080982a4 */ /* 0x000fe4000f8e0204 */
[----:B------:R-:W-:Y:S02]  /*53b0*/  @!UP0 UIADD3 UR10, UPT, UPT, UR12, -UR4, URZ ;  /* 0x800000040c0a8290 */ /* 0x000fe4000fffe0ff */
[----:B------:R-:W-:Y:S02]  /*53c0*/  UIADD3 UR4, UPT, UPT, -UR5, URZ, URZ ;  /* 0x000000ff05047290 */ /* 0x000fe4000fffe1ff */
[----:B------:R-:W-:Y:S02]  /*53d0*/  UIADD3 UR8, UPT, UPT, -UR6, URZ, URZ ;  /* 0x000000ff06087290 */ /* 0x000fe4000fffe1ff */
[----:B------:R-:W-:Y:S02]  /*53e0*/  @!UP0 UIMAD UR6, UR10, UR40, UR5 ;  /* 0x000000280a0682a4 */ /* 0x000fe4000f8e0205 */
[----:B------:R-:W-:Y:S02]  /*53f0*/  UIMAD UR13, UR16, UR4, UR13 ;  /* 0x00000004100d72a4 */ /* 0x000fe4000f8e020d */
[----:B------:R-:W-:Y:S01]  /*5400*/  UIMAD UR7, UR30, UR8, UR7 ;  /* 0x000000081e0772a4 */ /* 0x000fe2000f8e0207 */
[----:B------:R-:W-:Y:S02]  /*5410*/  @!UP0 UMOV UR5, UR9 ;  /* 0x0000000900058c82 */ /* 0x000fe40008000000 */
[----:B------:R-:W-:Y:S02]  /*5420*/  UIMAD UR13, UR5, UR16, UR13 ;  /* 0x00000010050d72a4 */ /* 0x000fe4000f8e020d */
[----:B------:R-:W-:Y:S11]  /*5430*/  UIMAD UR7, UR6, UR30, UR7 ;  /* 0x0000001e060772a4 */ /* 0x000ff6000f8e0207 */
[----:B------:R-:W-:Y:S01]  /*5440*/  @!UPT UIADD3 URZ, UPT, UPT, URZ, URZ, URZ ;  /* 0x000000fffffff290 */ /* 0x000fe2000fffe0ff */
.L_x_102:
[----:B------:R-:W2:Y:S01]  /*5450*/  @!UP2 LDCU.128 UR20, c[0x0][0xb10] ;  /* 0x00016200ff14a7ac */ /* 0x000ea20008000c00 */
[C---:B---3--:R-:W-:Y:S02]  /*5460*/  ISETP.NE.U32.AND P1, PT, R4.reuse, RZ, PT ;  /* 0x000000ff0400720c */ /* 0x048fe40003f25070 */
[----:B------:R-:W-:Y:S02]  /*5470*/  ISETP.NE.U32.AND P0, PT, R4, RZ, PT ;  /* 0x000000ff0400720c */ /* 0x000fe40003f05070 */
[C---:B------:R-:W-:Y:S02]  /*5480*/  ISETP.NE.AND.EX P1, PT, R5.reuse, RZ, PT, P1 ;  /* 0x000000ff0500720c */ /* 0x040fe40003f25310 */
[----:B------:R-:W-:Y:S01]  /*5490*/  ISETP.NE.AND.EX P0, PT, R5, RZ, PT, P0 ;  /* 0x000000ff0500720c */ /* 0x000fe20003f05300 */
[----:B------:R-:W3:Y:S01]  /*54a0*/  @!UP2 LDCU UR5, c[0x0][0xb0c] ;  /* 0x00016180ff05a7ac */ /* 0x000ee20008000800 */
[----:B------:R-:W-:Y:S01]  /*54b0*/  SHF.L.U32 R6, R15, 0x1f, RZ ;  /* 0x0000001f0f067819 */ /* 0x000fe200000006ff */
[----:B--2---:R-:W-:Y:S07]  /*54c0*/  UIMAD.WIDE.U32 UR8, UR13, UR20, URZ ;  /* 0x000000140d0872a5 */ /* 0x004fee000f8e00ff */
[----:B------:R-:W-:Y:S01]  /*54d0*/  @!UP2 UMOV UR4, UR9 ;  /* 0x000000090004ac82 */ /* 0x000fe20008000000 */
[----:B---3--:R-:W-:Y:S02]  /*54e0*/  @!UP2 UISETP.NE.AND UP0, UPT, UR5, 0x1, UPT ;  /* 0x000000010500a88c */ /* 0x008fe4000bf05270 */
[----:B------:R-:W-:Y:S02]  /*54f0*/  @!UP2 USHF.R.U32.HI UR4, URZ, UR21, UR4 ;  /* 0x00000015ff04a299 */ /* 0x000fe40008011604 */
[----:B------:R-:W-:Y:S02]  /*5500*/  UIMAD.WIDE.U32 UR8, UR7, UR23, URZ ;  /* 0x00000017070872a5 */ /* 0x000fe4000f8e00ff */
[----:B------:R-:W-:Y:S02]  /*5510*/  @!UP2 USEL UR10, UR13, UR4, !UP0 ;  /* 0x000000040d0aa287 */ /* 0x000fe4000c000000 */
[----:B------:R-:W-:Y:S03]  /*5520*/  @!UP2 UISETP.NE.AND UP0, UPT, UR22, 0x1, UPT ;  /* 0x000000011600a88c */ /* 0x000fe6000bf05270 */
[----:B------:R-:W-:Y:S02]  /*5530*/  @!UP2 UMOV UR6, UR9 ;  /* 0x000000090006ac82 */ /* 0x000fe40008000000 */
[----:B------:R-:W2:Y:S02]  /*5540*/  @!UP2 LDCU UR4, c[0x0][0xb20] ;  /* 0x00016400ff04a7ac */ /* 0x000ea40008000800 */
[----:B--2---:R-:W-:Y:S04]  /*5550*/  @!UP2 USHF.R.U32.HI UR6, URZ, UR4, UR6 ;  /* 0x00000004ff06a299 */ /* 0x004fe80008011606 */
[----:B------:R-:W-:Y:S04]  /*5560*/  @!UP2 USEL UR6, UR7, UR6, !UP0 ;  /* 0x000000060706a287 */ /* 0x000fe8000c000000 */
[----:B------:R-:W-:Y:S02]  /*5570*/  @!UP2 UIADD3 UR4, UPT, UPT, -UR10, UR6, URZ ;  /* 0x000000060a04a290 */ /* 0x000fe4000fffe1ff */
[----:B------:R-:W-:Y:S02]  /*5580*/  @!UP2 UIADD3 UR6, UPT, UPT, UR10, -UR6, URZ ;  /* 0x800000060a06a290 */ /* 0x000fe4000fffe0ff */
[----:B------:R-:W-:Y:S02]  /*5590*/  @!UP2 UIMAD UR13, UR4, UR5, UR13 ;  /* 0x00000005040da2a4 */ /* 0x000fe4000f8e020d */
[----:B------:R-:W-:Y:S01]  /*55a0*/  @!UP2 UIMAD UR7, UR6, UR22, UR7 ;  /* 0x000000160607a2a4 */ /* 0x000fe2000f8e0207 */
[----:B------:R-:W-:Y:S11]  /*55b0*/  BRA.U UP3, `(.L_x_103) ;  /* 0x0000000103107547 */ /* 0x000ff6000b800000 */
[----:B------:R-:W-:Y:S04]  /*55c0*/  MOV R7, UR34 ;  /* 0x0000002200077c02 */ /* 0x000fe80008000f00 */
[----:B------:R-:W-:Y:S04]  /*55d0*/  SHF.L.U32 R7, R7, 0x1f, RZ ;  /* 0x0000001f07077819 */ /* 0x000fe800000006ff */
[----:B------:R-:W2:Y:S02]  /*55e0*/  SYNCS.PHASECHK.TRANS64.TRYWAIT P2, [UR17+0x138], R7 ;  /* 0x00013807ff0075a7 */ /* 0x000ea40008041111 */
[----:B--2---:R-:W-:Y:S05]  /*55f0*/  @!P2 BRA `(.L_x_104) ;  /* 0x0000002c00d0a947 */ /* 0x004fea0003800000 */
.L_x_103:
[----:B------:R-:W-:Y:S05]  /*5600*/  @!P1 BRA `(.L_x_105) ;  /* 0x0000000000309947 */ /* 0x000fea0003800000 */
[----:B------:R-:W-:Y:S01]  /*5610*/  ISETP.NE.U32.AND P1, PT, R2, RZ, PT ;  /* 0x000000ff0200720c */ /* 0x000fe20003f25070 */
[----:B------:R-:W2:Y:S01]  /*5620*/  LDCU.64 UR4, c[0x0][0x358] ;  /* 0x00006b00ff0477ac */ /* 0x000ea20008000a00 */
[----:B------:R-:W-:Y:S02]  /*5630*/  IMAD.MOV.U32 R80, RZ, RZ, 0x1 ;  /* 0x00000001ff507424 */ /* 0x000fe400078e00ff */
[----:B------:R-:W-:Y:S11]  /*5640*/  ISETP.NE.AND.EX P1, PT, R3, RZ, PT, P1 ;  /* 0x000000ff0300720c */ /* 0x000ff60003f25310 */
[----:B------:R-:W-:Y:S02]  /*5650*/  @!UPT UIADD3 URZ, UPT, UPT, URZ, URZ, URZ ;  /* 0x000000fffffff290 */ /* 0x000fe4000fffe0ff */
[----:B------:R-:W3:Y:S01]  /*5660*/  @P1 LDC.64 R8, c[0x0][0x888] ;  /* 0x00022200ff081b82 */ /* 0x000ee20000000a00 */
[----:B-1----:R-:W-:Y:S04]  /*5670*/  @P1 IMAD R0, R4, UR36, RZ ;  /* 0x0000002404001c24 */ /* 0x002fe8000f8e02ff */
[----:B---3--:R-:W-:Y:S04]  /*5680*/  @P1 IMAD.WIDE R8, R0, 0x4, R8 ;  /* 0x0000000400081825 */ /* 0x008fe800078e0208 */
[----:B------:R-:W-:Y:S01]  /*5690*/  HFMA2 R0, -RZ, RZ, 0, 5.9604644775390625e-08 ;  /* 0x00000001ff007431 */ /* 0x000fe200000001ff */
[----:B--2--5:R2:W5:Y:S04]  /*56a0*/  @P1 LDG.E R39, desc[UR4][R8.64] ;  /* 0x0000000408271981 */ /* 0x024568000c1e1900 */
[----:B------:R-:W-:Y:S01]  /*56b0*/  @!P1 PRMT R80, R0, 0x7610, R80 ;  /* 0x0000761000509816 */ /* 0x000fe20000000050 */
[----:B--2---:R-:W3:Y:S06]  /*56c0*/  @!P1 LDC R39, c[0x0][0x880] ;  /* 0x00022000ff279b82 */ /* 0x004eec0000000800 */
.L_x_105:
[----:B---3-5:R-:W-:Y:S01]  /*56d0*/  @!P0 FSETP.EQ.AND P1, PT, R39, RZ, PT ;  /* 0x000000ff2700820b */ /* 0x028fe20003f22000 */
[----:B------:R-:W-:Y:S01]  /*56e0*/  @!UPT UIADD3 URZ, UPT, UPT, URZ, URZ, URZ ;  /* 0x000000fffffff290 */ /* 0x000fe2000fffe0ff */
[----:B------:R-:W-:Y:S11]  /*56f0*/  @!P0 BRA `(.L_x_106) ;  /* 0x0000000000188947 */ /* 0x000ff60003800000 */
[----:B------:R-:W-:Y:S02]  /*5700*/  LOP3.LUT P0, RZ, R80, 0xff, RZ, 0xc0, !PT ;  /* 0x000000ff50ff7812 */ /* 0x000fe4000780c0ff */
[----:B------:R-:W-:Y:S04]  /*5710*/  ISETP.NE.U32.AND P1, PT, R2, RZ, PT ;  /* 0x000000ff0200720c */ /* 0x000fe80003f25070 */
[----:B------:R-:W-:Y:S04]  /*5720*/  ISETP.NE.AND.EX P1, PT, R3, RZ, PT, P1 ;  /* 0x000000ff0300720c */ /* 0x000fe80003f25310 */
[----:B------:R-:W-:Y:S03]  /*5730*/  PLOP3.LUT P1, PT, P1, PT, PT, 0x8, 0x80 ;  /* 0x000000000080781c */ /* 0x000fe60000f2e170 */
[----:B------:R-:W-:Y:S11]  /*5740*/  @P0 FSETP.EQ.AND P1, PT, R39, RZ, PT ;  /* 0x000000ff2700020b */ /* 0x000ff60003f22000 */
[----:B------:R-:W-:Y:S02]  /*5750*/  @!UPT UIADD3 URZ, UPT, UPT, URZ, URZ, URZ ;  /* 0x000000fffffff290 */ /* 0x000fe4000fffe0ff */
.L_x_106:
[----:B------:R-:W2:Y:S01]  /*5760*/  SYNCS.PHASECHK.TRANS64.TRYWAIT P0, [UR17+0x128], R6 ;  /* 0x00012806ff0075a7 */ /* 0x000ea20008001111 */
[----:B------:R-:W-:Y:S02]  /*5770*/  ELECT P2, URZ, PT ;  /* 0x0000000000ff782f */ /* 0x000fe40003840000 */
[----:B------:R-:W-:Y:S01]  /*5780*/  IADD3 R14, PT, PT, R14, 0x1, RZ ;  /* 0x000000010e0e7810 */ /* 0x000fe20007ffe0ff */
[----:B--2---:R-:W-:Y:S10]  /*5790*/  @!P0 BRA `(.L_x_107) ;  /* 0x0000002c00808947 */ /* 0x004ff40003800000 */
.L_x_189:
[----:B------:R-:W-:Y:S01]  /*57a0*/  PLOP3.LUT P1, PT, P1, P2, PT, 0xf2, 0x2f ;  /* 0x00000000002f781c */ /* 0x000fe20000f25e72 */
[----:B------:R-:W-:Y:S01]  /*57b0*/  UMOV UR18, 0x0 ;  /* 0x0000000000127882 */ /* 0x000fe20000000000 */
[----:B------:R-:W-:Y:S01]  /*57c0*/  UMOV UR19, 0x10000000 ;  /* 0x1000000000137882 */ /* 0x000fe20000000000 */
[----:B------:R-:W-:Y:S01]  /*57d0*/  UMOV UR12, UR36 ;  /* 0x00000024000c7c82 */ /* 0x000fe20008000000 */
[----:B------:R-:W-:Y:S01]  /*57e0*/  LOP3.LUT R15, R15, 0x1, RZ, 0x3c, !PT ;  /* 0x000000010f0f7812 */ /* 0x000fe200078e3cff */
[----:B------:R-:W-:Y:S01]  /*57f0*/  UPLOP3.LUT UP3, UPT, UPT, UPT, UPT, 0x80, 0x8 ;  /* 0x000000000008789c */ /* 0x000fe20003f6f070 */
[----:B------:R-:W-:Y:S07]  /*5800*/  UMOV UR36, UR24 ;  /* 0x0000001800247c82 */ /* 0x000fee0008000000 */
[----:B-1----:R-:W-:Y:S01]  /*5810*/  @!P1 IADD3 R6, P0, PT, R16, 0x580, RZ ;  /* 0x0000058010069810 */ /* 0x002fe20007f1e0ff */
[----:B------:R-:W-:Y:S03]  /*5820*/  VOTEU.ALL UP0, P1 ;  /* 0x0000000000ff7886 */ /* 0x000fe60000800000 */
[----:B------:R-:W-:Y:S01]  /*5830*/  @!P1 R2UR UR5, R6 ;  /* 0x00000000060592ca */ /* 0x000fe200000e0000 */
[----:B------:R-:W-:Y:S01]  /*5840*/  @!P1 IMAD.X R0, RZ, RZ, R17, P0 ;  /* 0x000000ffff009224 */ /* 0x000fe200000e0611 */
[----:B------:R-:W-:Y:S01]  /*5850*/  @!UP0 USHF.L.U32 UR10, UR45, 0x6, URZ ;  /* 0x000000062d0a8899 */ /* 0x000fe200080006ff */
[----:B------:R-:W-:Y:S01]  /*5860*/  ISETP.NE.AND P0, PT, R14, 0x2, PT ;  /* 0x000000020e00780c */ /* 0x000fe20003f05270 */
[----:B------:R-:W-:Y:S02]  /*5870*/  @!UP0 USHF.L.U32 UR11, UR46, 0x6, URZ ;  /* 0x000000062e0b8899 */ /* 0x000fe400080006ff */
[----:B------:R-:W-:Y:S01]  /*5880*/  @!P1 R2UR UR4, R0 ;  /* 0x00000000000492ca */ /* 0x000fe200000e0000 */
[----:B------:R-:W-:Y:S01]  /*5890*/  @!UP0 UIADD3 UR8, UPT, UPT, UR17, 0x200, URZ ;  /* 0x0000020011088890 */ /* 0x000fe2000fffe0ff */
[----:B------:R-:W-:Y:S01]  /*58a0*/  SEL R0, RZ, 0x1, P0 ;  /* 0x00000001ff007807 */ /* 0x000fe20000000000 */
[----:B------:R-:W-:Y:S01]  /*58b0*/  @!UP0 UIADD3 UR9, UPT, UPT, UR17, 0x120, URZ ;  /* 0x0000012011098890 */ /* 0x000fe2000fffe0ff */
[----:B------:R-:W-:Y:S01]  /*58c0*/  SEL R14, R14, RZ, P0 ;  /* 0x000000ff0e0e7207 */ /* 0x000fe20000000000 */
[----:B------:R-:W-:Y:S01]  /*58d0*/  VOTEU.ALL UP0, P1 ;  /* 0x0000000000ff7886 */ /* 0x000fe20000800000 */
[----:B------:R-:W-:Y:S01]  /*58e0*/  LOP3.LUT R13, R13, R0, RZ, 0x3c, !PT ;  /* 0x000000000d0d7212 */ /* 0x000fe200078e3cff */
[----:B------:R-:W-:Y:S01]  /*58f0*/  IMAD.U32 R6, RZ, RZ, UR5 ;  /* 0x00000005ff067e24 */ /* 0x000fe2000f8e00ff */
[----:B------:R-:W-:Y:S02]  /*5900*/  UIADD3 UR45, UPT, UPT, UR7, UR55, URZ ;  /* 0x00000037072d7290 */ /* 0x000fe4000fffe0ff */
[----:B------:R-:W-:Y:S03]  /*5910*/  UIADD3 UR46, UPT, UPT, UR13, UR58, URZ ;  /* 0x0000003a0d2e7290 */ /* 0x000fe6000fffe0ff */
[----:B------:R-:W-:Y:S01]  /*5920*/  IMAD.U32 R7, RZ, RZ, UR4 ;  /* 0x00000004ff077e24 */ /* 0x000fe2000f8e00ff */
[----:B------:R-:W-:Y:S04]  /*5930*/  @!P1 R2UR UR4, R6 ;  /* 0x00000000060492ca */ /* 0x000fe800000e0000 */
[----:B------:R-:W-:Y:S11]  /*5940*/  @!P1 R2UR UR5, R7 ;  /* 0x00000000070592ca */ /* 0x000ff600000e0000 */
[----:B------:R-:W-:Y:S02]  /*5950*/  @!UPT UIADD3 URZ, UPT, UPT, URZ, URZ, URZ ;  /* 0x000000fffffff290 */ /* 0x000fe4000fffe0ff */
[----:B------:R2:W-:Y:S01]  /*5960*/  @!UP0 UTMALDG.3D [UR8], [UR4], desc[UR18] ;  /* 0x00001208040085b4 */ /* 0x0005e20008011000 */
[----:B------:R2:W-:Y:S01]  /*5970*/  @!P1 SYNCS.ARRIVE.TRANS64.RED.A0TR RZ, [UR17+0x120], R12 ;  /* 0x0001200cffff99a7 */ /* 0x0005e20008300411 */
[----:B------:R-:W-:Y:S01]  /*5980*/  SYNCS.ARRIVE.TRANS64.RED.A1T0 RZ, [UR27], RZ ;  /* 0x000000ffffff79a7 */ /* 0x000fe2000810041b */
[----:B------:R-:W-:Y:S05]  /*5990*/  BRA.U UP1, `(.L_x_108) ;  /* 0xfffffff5018c7547 */ /* 0x000fea000b83ffff */
[----:B------:R-:W-:Y:S07]  /*59a0*/  MOV R0, UR17 ;  /* 0x0000001100007c02 */ /* 0x000fee0008000f00 */
.L_x_109:
[----:B-1----:R-:W-:-:S04]  /*59b0*/  SHF.L.U32 R2, R15, 0x1f, RZ ;  /* 0x0000001f0f027819 */ /* 0x002fc800000006ff */
[----:B------:R1:W3:Y:S03]  /*59c0*/  SYNCS.PHASECHK.TRANS64.TRYWAIT P0, [R0+URZ+0x128], R2 ;  /* 0x00012802000075a7 */ /* 0x0002e600080011ff */
[----:B---3--:R-:W-:Y:S05]  /*59d0*/  @!P0 NANOSLEEP.SYNCS 0x989680 ;  /* 0x009896800000895d */ /* 0x008fea0003900000 */
[----:B------:R-:W3:Y:S02]  /*59e0*/  @!P0 SYNCS.PHASECHK.TRANS64 P0, [R0+URZ+0x128], R2 ;  /* 0x00012802000085a7 */ /* 0x000ee400080010ff */
[----:B--23--:R-:W-:Y:S05]  /*59f0*/  @P0 EXIT ;  /* 0x000000000000094d */ /* 0x00cfea0003800000 */
[----:B------:R-:W-:Y:S05]  /*5a00*/  BRA `(.L_x_109) ;  /* 0xfffffffc00e87947 */ /* 0x000fea000383ffff */
.L_x_100:
[----:B------:R-:W-:-:S06]  /*5a10*/  UISETP.GE.AND UP0, UPT, UR13, 0x4, UPT ;  /* 0x000000040d00788c */ /* 0x000fcc000bf06270 */
[----:B------:R-:W-:-:S13]  /*5a20*/  PLOP3.LUT P0, PT, PT, PT, UP0, 0x80, 0x8 ;  /* 0x000000000008781c */ /* 0x000fda0003f0f008 */
[----:B------:R-:W-:Y:S05]  /*5a30*/  @!P0 EXIT ;  /* 0x000000000000894d */ /* 0x000fea0003800000 */
[----:B------:R-:W1:Y:S08]  /*5a40*/  S2UR UR4, SR_CgaCtaId ;  /* 0x00000000000479c3 */ /* 0x000e700000008800 */
[----:B------:R-:W-:Y:S01]  /*5a50*/  BAR.SYNC.DEFER_BLOCKING 0x6, 0xa0 ;  /* 0x0182800000007b1d */ /* 0x000fe20000010000 */
[----:B------:R-:W-:Y:S01]  /*5a60*/  IMAD.SHL.U32 R6, R69, 0x40, RZ ;  /* 0x0000004045067824 */ /* 0x000fe200078e00ff */
[----:B------:R-:W-:Y:S01]  /*5a70*/  SHF.R.U32.HI R7, RZ, 0x1, R69 ;  /* 0x00000001ff077819 */ /* 0x000fe20000011645 */
[----:B------:R-:W-:Y:S01]  /*5a80*/  IMAD.SHL.U32 R3, R81, 0x800, RZ ;  /* 0x0000080051037824 */ /* 0x000fe200078e00ff */
[----:B------:R-:W-:Y:S01]  /*5a90*/  CS2R R84, SRZ ;  /* 0x0000000000547805 */ /* 0x000fe2000001ff00 */
[C---:B------:R-:W-:Y:S01]  /*5aa0*/  IMAD.U32 R37, R69.reuse, 0x10000, RZ ;  /* 0x0001000045257824 */ /* 0x040fe200078e00ff */
[----:B------:R-:W-:Y:S01]  /*5ab0*/  UMOV UR44, 0x400 ;  /* 0x00000400002c7882 */ /* 0x000fe20000000000 */
[C---:B------:R-:W-:Y:S01]  /*5ac0*/  LOP3.LUT R2, R6.reuse, 0x180, RZ, 0xc0, !PT ;  /* 0x0000018006027812 */ /* 0x040fe200078ec0ff */
[----:B------:R-:W2:Y:S01]  /*5ad0*/  LDC.64 R74, c[0x0][0x888] ;  /* 0x00022200ff4a7b82 */ /* 0x000ea20000000a00 */
[----:B------:R-:W-:Y:S01]  /*5ae0*/  LOP3.LUT R6, R6, 0x640, RZ, 0xc0, !PT ;  /* 0x0000064006067812 */ /* 0x000fe200078ec0ff */
[----:B------:R-:W-:Y:S01]  /*5af0*/  IMAD.MOV.U32 R36, RZ, RZ, RZ ;  /* 0x000000ffff247224 */ /* 0x000fe200078e00ff */
[----:B------:R-:W-:Y:S01]  /*5b00*/  LOP3.LUT R7, R2, 0x20, R7, 0xf8, !PT ;  /* 0x0000002002077812 */ /* 0x000fe200078ef807 */
[----:B------:R-:W-:Y:S01]  /*5b10*/  IMAD.SHL.U32 R2, R69, 0x8, RZ ;  /* 0x0000000845027824 */ /* 0x000fe200078e00ff */
[----:B------:R-:W-:Y:S01]  /*5b20*/  LOP3.LUT R3, R6, 0x800, R3, 0xf8, !PT ;  /* 0x0000080006037812 */ /* 0x000fe200078ef803 */
[----:B------:R-:W-:Y:S01]  /*5b30*/  IMAD.MOV.U32 R86, RZ, RZ, RZ ;  /* 0x000000ffff567224 */ /* 0x000fe200078e00ff */
[----:B------:R-:W3:Y:S01]  /*5b40*/  LDCU UR53, c[0x0][0x370] ;  /* 0x00006e00ff3577ac */ /* 0x000ee20008000800 */
[----:B------:R-:W4:Y:S01]  /*5b50*/  LDC.64 R76, c[0x0][0x890] ;  /* 0x00022400ff4c7b82 */ /* 0x000f220000000a00 */
[----:B------:R-:W-:Y:S01]  /*5b60*/  LOP3.LUT R2, R7, 0x30, R2, 0x78, !PT ;  /* 0x0000003007027812 */ /* 0x000fe200078e7802 */
[----:B------:R-:W-:Y:S01]  /*5b70*/  IMAD.MOV.U32 R83, RZ, RZ, RZ ;  /* 0x000000ffff537224 */ /* 0x000fe200078e00ff */
[----:B------:R-:W2:Y:S02]  /*5b80*/  LDCU.64 UR62, c[0x0][0x348] ;  /* 0x00006900ff3e77ac */ /* 0x000ea40008000a00 */
[----:B------:R-:W-:Y:S01]  /*5b90*/  LOP3.LUT R79, R3, R2, RZ, 0xfc, !PT ;  /* 0x00000002034f7212 */ /* 0x000fe200078efcff */
[----:B------:R-:W-:Y:S01]  /*5ba0*/  IMAD.SHL.U32 R3, R81, 0x200000, RZ ;  /* 0x0020000051037824 */ /* 0x000fe200078e00ff */
[----:B-1----:R-:W-:Y:S01]  /*5bb0*/  ULEA UR44, UR4, UR44, 0x18 ;  /* 0x0000002c042c7291 */ /* 0x002fe2000f8ec0ff */
[----:B------:R-:W1:Y:S01]  /*5bc0*/  LDC.64 R72, c[0x0][0x8b0] ;  /* 0x00022c00ff487b82 */ /* 0x000e620000000a00 */
[----:B------:R-:W-:Y:S01]  /*5bd0*/  IMAD.SHL.U32 R2, R69, 0x10, RZ ;  /* 0x0000001045027824 */ /* 0x000fe200078e00ff */
[----:B------:R-:W1:Y:S01]  /*5be0*/  LDCU UR41, c[0x0][0xb0c] ;  /* 0x00016180ff2977ac */ /* 0x000e620008000800 */
[----:B------:R-:W-:-:S02]  /*5bf0*/  LOP3.LUT R3, R3, 0x200000, RZ, 0xc0, !PT ;  /* 0x0020000003037812 */ /* 0x000fc400078ec0ff */
[----:B------:R-:W-:Y:S01]  /*5c00*/  VIADD R78, R79, UR44 ;  /* 0x0000002c4f4e7c36 */ /* 0x000fe20008000000 */
[----:B------:R-:W-:Y:S01]  /*5c10*/  UIADD3 UR4, UPT, UPT, UR44, 0x1200, URZ ;  /* 0x000012002c047890 */ /* 0x000fe2000fffe0ff */
[----:B------:R-:W-:Y:S01]  /*5c20*/  LOP3.LUT R37, R3, 0x400000, R37, 0xf8, !PT ;  /* 0x0040000003257812 */ /* 0x000fe200078ef825 */
[----:B------:R-:W3:Y:S01]  /*5c30*/  LDS R0, [UR44+0x1f0] ;  /* 0x0001f02cff007984 */ /* 0x000ee20008000800 */
[----:B------:R-:W1:Y:S01]  /*5c40*/  LDC.64 R70, c[0x0][0x8a8] ;  /* 0x00022a00ff467b82 */ /* 0x000e620000000a00 */
[----:B------:R-:W-:Y:S01]  /*5c50*/  LOP3.LUT R2, R2, 0x20, RZ, 0xc0, !PT ;  /* 0x0000002002027812 */ /* 0x000fe200078ec0ff */
[----:B------:R-:W1:Y:S01]  /*5c60*/  LDCU UR61, c[0x0][0xb20] ;  /* 0x00016400ff3d77ac */ /* 0x000e620008000800 */
[----:B------:R-:W-:Y:S02]  /*5c70*/  IMAD.U32 R87, RZ, RZ, UR4 ;  /* 0x00000004ff577e24 */ /* 0x000fe4000f8e00ff */
[----:B------:R-:W-:Y:S01]  /*5c80*/  IADD3 R78, PT, PT, -R2, 0x200, R78 ;  /* 0x00000200024e7810 */ /* 0x000fe20007ffe14e */
[----:B------:R-:W1:Y:S01]  /*5c90*/  LDCU UR39, c[0x0][0xb30] ;  /* 0x00016600ff2777ac */ /* 0x000e620008000800 */
[----:B------:R-:W1:Y:S01]  /*5ca0*/  LDCU.64 UR56, c[0x0][0x888] ;  /* 0x00011100ff3877ac */ /* 0x000e620008000a00 */
[----:B------:R-:W1:Y:S01]  /*5cb0*/  LDCU.64 UR42, c[0x0][0xb28] ;  /* 0x00016500ff2a77ac */ /* 0x000e620008000a00 */
[----:B------:R-:W1:Y:S01]  /*5cc0*/  LDCU.128 UR48, c[0x0][0xb10] ;  /* 0x00016200ff3077ac */ /* 0x000e620008000c00 */
[----:B------:R-:W1:Y:S01]  /*5cd0*/  LDCU UR52, c[0x0][0x374] ;  /* 0x00006e80ff3477ac */ /* 0x000e620008000800 */
[----:B------:R-:W-:Y:S01]  /*5ce0*/  UIADD3 UR59, UPT, UPT, UR44, 0x200, URZ ;  /* 0x000002002c3b7890 */ /* 0x000fe2000fffe0ff */
[----:B--234-:R-:W-:-:S11]  /*5cf0*/  IMAD.IADD R37, R0, 0x1, R37 ;  /* 0x0000000100257824 */ /* 0x01cfd600078e0225 */
.L_x_127:
[----:B------:R-:W-:Y:S02]  /*5d00*/  LEA R3, R83, UR44, 0x3 ;  /* 0x0000002c53037c11 */ /* 0x000fe4000f8e18ff */
[----:B------:R-:W-:Y:S02]  /*5d10*/  SHF.L.U32 R0, R85, 0x1f, RZ ;  /* 0x0000001f55007819 */ /* 0x000fe400000006ff */
[----:B-1----:R-:W-:Y:S02]  /*5d20*/  LEA R4, R83, UR44, 0x4 ;  /* 0x0000002c53047c11 */ /* 0x002fe4000f8e20ff */
[----:B------:R-:W2:Y:S02]  /*5d30*/  SYNCS.PHASECHK.TRANS64.TRYWAIT P0, [R3+URZ+0x140], R0 ;  /* 0x00014000030075a7 */ /* 0x000ea400080011ff */
[----:B--2---:R-:W-:Y:S05]  /*5d40*/  @!P0 BRA `(.L_x_110) ;  /* 0x00000028002c8947 */ /* 0x004fea0003800000 */
.L_x_190:
[----:B------:R-:W3:Y:S01]  /*5d50*/  LDS.128 R4, [R4+0x1d0] ;  /* 0x0001d00004047984 */ /* 0x000ee20000000c00 */
[----:B------:R-:W-:Y:S01]  /*5d60*/  UISETP.GE.AND UP0, UPT, UR40, 0x1, UPT ;  /* 0x000000012800788c */ /* 0x000fe2000bf06270 */
[----:B------:R-:W-:Y:S01]  /*5d70*/  @!PT LDS RZ, [RZ] ;  /* 0x00000000fffff984 */ /* 0x000fe20000000800 */
[----:B------:R-:W-:Y:S01]  /*5d80*/  @!PT LDS RZ, [RZ] ;  /* 0x00000000fffff984 */ /* 0x000fe20000000800 */
[----:B------:R-:W-:Y:S01]  /*5d90*/  @!PT LDS RZ, [RZ] ;  /* 0x00000000fffff984 */ /* 0x000fe20000000800 */
[----:B------:R-:W-:Y:S01]  /*5da0*/  @!PT LDS RZ, [RZ] ;  /* 0x00000000fffff984 */ /* 0x000fe20000000800 */
[----:B------:R4:W-:Y:S06]  /*5db0*/  MEMBAR.ALL.CTA ;  /* 0x0000000000007992 */ /* 0x0009ec0000008000 */
[----:B----4-:R-:W4:Y:S01]  /*5dc0*/  FENCE.VIEW.ASYNC.S ;  /* 0x00000000000073c6 */ /* 0x010f220000000000 */
[----:B---3--:R-:W-:Y:S11]  /*5dd0*/  LOP3.LUT P0, RZ, R6, 0x1, RZ, 0xc0, !PT ;  /* 0x0000000106ff7812 */ /* 0x008ff6000780c0ff */
[----:B------:R-:W-:Y:S02]  /*5de0*/  @!UPT UIADD3 URZ, UPT, UPT, URZ, URZ, URZ ;  /* 0x000000fffffff290 */ /* 0x000fe4000fffe0ff */
[----:B----4-:R-:W-:Y:S01]  /*5df0*/  VOTEU.ANY UP1, P0 ;  /* 0x0000000000ff7886 */ /* 0x010fe20000020100 */
[----:B------:R-:W-:Y:S01]  /*5e00*/  PLOP3.LUT P0, PT, PT, PT, UP1, 0x80, 0x8 ;  /* 0x000000000008781c */ /* 0x000fe20003f0f018 */
[----:B------:R-:W-:Y:S11]  /*5e10*/  UP2UR UR47, UPR, URZ, 0x2 ;  /* 0x00000002ff2f7883 */ /* 0x000ff60008000000 */
[----:B------:R-:W-:Y:S01]  /*5e20*/  @!UPT UIADD3 URZ, UPT, UPT, URZ, URZ, URZ ;  /* 0x000000fffffff290 */ /* 0x000fe2000fffe0ff */
        /* <DEDUP_REMOVED lines=13> */
[----:B-1----:R-:W-:Y:S02]  /*5f00*/  UIMAD.WIDE.U32 UR4, UR52, UR51, URZ ;  /* 0x00000033340472a5 */ /* 0x002fe4000f8e00ff */
[----:B------:R-:W-:Y:S02]  /*5f10*/  UIMAD.WIDE.U32 UR6, UR53, UR48, URZ ;  /* 0x00000030350672a5 */ /* 0x000fe4000f8e00ff */
[----:B------:R-:W-:Y:S02]  /*5f20*/  UISETP.NE.AND UP0, UPT, UR50, 0x1, UPT ;  /* 0x000000013200788c */ /* 0x000fe4000bf05270 */
[----:B------:R-:W-:Y:S02]  /*5f30*/  UIMAD.WIDE.U32 UR8, UR37, UR51, URZ ;  /* 0x00000033250872a5 */ /* 0x000fe4000f8e00ff */
[----:B------:R-:W-:Y:S02]  /*5f40*/  UIMAD.WIDE.U32 UR10, UR38, UR48, URZ ;  /* 0x00000030260a72a5 */ /* 0x000fe4000f8e00ff */
[----:B------:R-:W-:Y:S02]  /*5f50*/  UISETP.NE.AND UP1, UPT, UR41, 0x1, UPT ;  /* 0x000000012900788c */ /* 0x000fe4000bf25270 */
[----:B------:R-:W-:Y:S01]  /*5f60*/  UISETP.NE.AND UP2, UPT, UR40, 0x1, UPT ;  /* 0x000000012800788c */ /* 0x000fe2000bf45270 */
[----:B------:R-:W-:Y:S02]  /*5f70*/  UMOV UR4, UR5 ;  /* 0x0000000500047c82 */ /* 0x000fe40008000000 */
[----:B------:R-:W-:Y:S03]  /*5f80*/  USHF.R.U32.HI UR5, URZ, UR61, UR4 ;  /* 0x0000003dff057299 */ /* 0x000fe60008011604 */
[----:B------:R-:W-:Y:S02]  /*5f90*/  UMOV UR4, UR7 ;  /* 0x0000000700047c82 */ /* 0x000fe40008000000 */
[----:B------:R-:W-:Y:S02]  /*5fa0*/  USHF.R.U32.HI UR7, URZ, UR49, UR4 ;  /* 0x00000031ff077299 */ /* 0x000fe40008011604 */
[----:B------:R-:W-:Y:S02]  /*5fb0*/  USEL UR4, UR52, UR5, !UP0 ;  /* 0x0000000534047287 */ /* 0x000fe4000c000000 */
[----:B------:R-:W-:Y:S01]  /*5fc0*/  USEL UR7, UR53, UR7, !UP1 ;  /* 0x0000000735077287 */ /* 0x000fe2000c800000 */
[----:B------:R-:W-:Y:S01]  /*5fd0*/  UMOV UR5, UR9 ;  /* 0x0000000900057c82 */ /* 0x000fe20008000000 */
[----:B------:R-:W-:Y:S02]  /*5fe0*/  UIMAD.WIDE.U32 UR8, UR4, UR42, URZ ;  /* 0x0000002a040872a5 */ /* 0x000fe4000f8e00ff */
[----:B------:R-:W-:Y:S03]  /*5ff0*/  USHF.R.U32.HI UR6, URZ, UR61, UR5 ;  /* 0x0000003dff067299 */ /* 0x000fe60008011605 */
[----:B------:R-:W-:Y:S01]  /*6000*/  UMOV UR5, UR11 ;  /* 0x0000000b00057c82 */ /* 0x000fe20008000000 */
[----:B------:R-:W-:Y:S02]  /*6010*/  UIMAD.WIDE.U32 UR10, UR7, UR42, URZ ;  /* 0x0000002a070a72a5 */ /* 0x000fe4000f8e00ff */
[----:B------:R-:W-:Y:S02]  /*6020*/  USHF.R.U32.HI UR12, URZ, UR49, UR5 ;  /* 0x00000031ff0c7299 */ /* 0x000fe40008011605 */
[----:B------:R-:W-:Y:S01]  /*6030*/  USEL UR6, UR37, UR6, !UP0 ;  /* 0x0000000625067287 */ /* 0x000fe2000c000000 */
[----:B------:R-:W-:Y:S02]  /*6040*/  UMOV UR5, UR9 ;  /* 0x0000000900057c82 */ /* 0x000fe40008000000 */
[----:B------:R-:W-:Y:S01]  /*6050*/  UMOV UR10, UR11 ;  /* 0x0000000b000a7c82 */ /* 0x000fe20008000000 */
[----:B------:R-:W-:Y:S02]  /*6060*/  @UP2 USHF.R.U32.HI UR4, URZ, UR43, UR5 ;  /* 0x0000002bff042299 */ /* 0x000fe40008011605 */
[----:B------:R-:W-:Y:S02]  /*6070*/  @UP2 USHF.R.U32.HI UR7, URZ, UR43, UR10 ;  /* 0x0000002bff072299 */ /* 0x000fe4000801160a */
[----:B------:R-:W-:Y:S02]  /*6080*/  UIMAD UR4, UR40, UR4, URZ ;  /* 0x00000004280472a4 */ /* 0x000fe4000f8e02ff */
[----:B------:R-:W-:Y:S02]  /*6090*/  UIMAD.WIDE.U32 UR10, UR6, UR42, URZ ;  /* 0x0000002a060a72a5 */ /* 0x000fe4000f8e00ff */
[----:B------:R-:W-:Y:S02]  /*60a0*/  USEL UR5, UR38, UR12, !UP1 ;  /* 0x0000000c26057287 */ /* 0x000fe4000c800000 */
[----:B------:R-:W-:Y:S02]  /*60b0*/  UIMAD UR8, UR40, UR7, URZ ;  /* 0x00000007280872a4 */ /* 0x000fe4000f8e02ff */
[----:B------:R-:W-:Y:S03]  /*60c0*/  UISETP.GE.AND UP0, UPT, UR6, UR4, UPT ;  /* 0x000000040600728c */ /* 0x000fe6000bf06270 */
[----:B------:R-:W-:Y:S01]  /*60d0*/  UMOV UR4, UR11 ;  /* 0x0000000b00047c82 */ /* 0x000fe20008000000 */
[----:B------:R-:W-:Y:S02]  /*60e0*/  UISETP.GE.OR UP0, UPT, UR5, UR8, UP0 ;  /* 0x000000080500728c */ /* 0x000fe40008706670 */
[----:B------:R-:W-:Y:S02]  /*60f0*/  USHF.R.U32.HI UR4, URZ, UR43, UR4 ;  /* 0x0000002bff047299 */ /* 0x000fe40008011604 */
[----:B------:R-:W-:Y:S02]  /*6100*/  UIMAD.WIDE.U32 UR8, UR5, UR42, URZ ;  /* 0x0000002a050872a5 */ /* 0x000fe4000f8e00ff */
[----:B------:R-:W-:Y:S02]  /*6110*/  USEL UR11, UR6, UR4, !UP2 ;  /* 0x00000004060b7287 */ /* 0x000fe4000d000000 */
[----:B------:R-:W-:Y:S02]  /*6120*/  UIADD3 UR8, UPT, UPT, -UR5, URZ, URZ ;  /* 0x000000ff05087290 */ /* 0x000fe4000fffe1ff */
[----:B------:R-:W-:Y:S01]  /*6130*/  UIADD3 UR10, UPT, UPT, -UR11, URZ, URZ ;  /* 0x000000ff0b0a7290 */ /* 0x000fe2000fffe1ff */
[----:B------:R-:W-:Y:S01]  /*6140*/  @!UP0 UMOV UR4, UR9 ;  /* 0x0000000900048c82 */ /* 0x000fe20008000000 */
[----:B------:R-:W-:Y:S02]  /*6150*/  UIADD3 UR9, UPT, UPT, -UR6, URZ, URZ ;  /* 0x000000ff06097290 */ /* 0x000fe4000fffe1ff */
[----:B------:R-:W-:Y:S02]  /*6160*/  @!UP0 USHF.R.U32.HI UR4, URZ, UR43, UR4 ;  /* 0x0000002bff048299 */ /* 0x000fe40008011604 */
[----:B------:R-:W-:Y:S02]  /*6170*/  UIMAD UR10, UR40, UR10, UR6 ;  /* 0x0000000a280a72a4 */ /* 0x000fe4000f8e0206 */
[----:B------:R-:W-:Y:S04]  /*6180*/  @!UP0 USEL UR4, UR5, UR4, !UP2 ;  /* 0x0000000405048287 */ /* 0x000fe8000d000000 */
[----:B------:R-:W-:Y:S02]  /*6190*/  @!UP0 UIMAD UR10, UR7, UR10, UR4 ;  /* 0x0000000a070a82a4 */ /* 0x000fe4000f8e0204 */
[----:B------:R-:W-:Y:S02]  /*61a0*/  @!UP0 UIADD3 UR11, UPT, UPT, UR11, -UR4, URZ ;  /* 0x800000040b0b8290 */ /* 0x000fe4000fffe0ff */
[----:B------:R-:W-:Y:S02]  /*61b0*/  UIMAD UR7, UR41, UR8, UR38 ;  /* 0x00000008290772a4 */ /* 0x000fe4000f8e0226 */
[----:B------:R-:W-:Y:S02]  /*61c0*/  @!UP0 UIMAD UR6, UR11, UR40, UR5 ;  /* 0x000000280b0682a4 */ /* 0x000fe4000f8e0205 */
[----:B------:R-:W-:Y:S01]  /*61d0*/  UIMAD UR4, UR50, UR9, UR37 ;  /* 0x00000009320472a4 */ /* 0x000fe2000f8e0225 */
[----:B------:R-:W-:Y:S02]  /*61e0*/  @!UP0 UMOV UR5, UR10 ;  /* 0x0000000a00058c82 */ /* 0x000fe40008000000 */
[----:B------:R-:W-:Y:S02]  /*61f0*/  UIMAD UR38, UR5, UR41, UR7 ;  /* 0x00000029052672a4 */ /* 0x000fe4000f8e0207 */
[----:B------:R-:W-:Y:S11]  /*6200*/  UIMAD UR37, UR6, UR50, UR4 ;  /* 0x00000032062572a4 */ /* 0x000ff6000f8e0204 */
[----:B------:R-:W-:Y:S01]  /*6210*/  @!UPT UIADD3 URZ, UPT, UPT, URZ, URZ, URZ ;  /* 0x000000fffffff290 */ /* 0x000fe2000fffe0ff */
.L_x_111:
[----:B-1----:R-:W-:Y:S01]  /*6220*/  UISETP.NE.AND UP0, UPT, UR39, 0x1, UPT ;  /* 0x000000012700788c */ /* 0x002fe2000bf05270 */
[----:B------:R-:W-:Y:S10]  /*6230*/  IADD3 R83, PT, PT, R83, 0x1, RZ ;  /* 0x0000000153537810 */ /* 0x000ff40007ffe0ff */
[----:B------:R-:W1:Y:S01]  /*6240*/  @!UP0 LDCU.128 UR12, c[0x0][0xb10] ;  /* 0x00016200ff0c87ac */ /* 0x000e620008000c00 */
[----:B------:R-:W3:Y:S01]  /*6250*/  @!UP0 LDCU UR5, c[0x0][0xb0c] ;  /* 0x00016180ff0587ac */ /* 0x000ee20008000800 */
[----:B------:R-:W4:Y:S01]  /*6260*/  @!UP0 LDCU UR10, c[0x0][0xb20] ;  /* 0x00016400ff0a87ac */ /* 0x000f220008000800 */
[----:B-1----:R-:W-:Y:S02]  /*6270*/  UIMAD.WIDE.U32 UR8, UR38, UR12, URZ ;  /* 0x0000000c260872a5 */ /* 0x002fe4000f8e00ff */
[----:B------:R-:W-:Y:S02]  /*6280*/  UIMAD.WIDE.U32 UR6, UR37, UR15, URZ ;  /* 0x0000000f250672a5 */ /* 0x000fe4000f8e00ff */
[----:B------:R-:W-:Y:S03]  /*6290*/  @!UP0 UISETP.NE.AND UP1, UPT, UR14, 0x1, UPT ;  /* 0x000000010e00888c */ /* 0x000fe6000bf25270 */
[----:B------:R-:W-:Y:S01]  /*62a0*/  @!UP0 UMOV UR4, UR9 ;  /* 0x0000000900048c82 */ /* 0x000fe20008000000 */
[----:B---3--:R-:W-:Y:S02]  /*62b0*/  @!UP0 UISETP.NE.AND UP2, UPT, UR5, 0x1, UPT ;  /* 0x000000010500888c */ /* 0x008fe4000bf45270 */
[----:B------:R-:W-:Y:S01]  /*62c0*/  @!UP0 USHF.R.U32.HI UR4, URZ, UR13, UR4 ;  /* 0x0000000dff048299 */ /* 0x000fe20008011604 */
[----:B------:R-:W-:Y:S02]  /*62d0*/  @!UP0 UMOV UR6, UR7 ;  /* 0x0000000700068c82 */ /* 0x000fe40008000000 */
[----:B----4-:R-:W-:Y:S02]  /*62e0*/  @!UP0 USHF.R.U32.HI UR6, URZ, UR10, UR6 ;  /* 0x0000000aff068299 */ /* 0x010fe40008011606 */
[----:B------:R-:W-:Y:S02]  /*62f0*/  @!UP0 USEL UR7, UR38, UR4, !UP2 ;  /* 0x0000000426078287 */ /* 0x000fe4000d000000 */
[----:B------:R-:W-:Y:S04]  /*6300*/  @!UP0 USEL UR6, UR37, UR6, !UP1 ;  /* 0x0000000625068287 */ /* 0x000fe8000c800000 */
[----:B------:R-:W-:Y:S02]  /*6310*/  @!UP0 UIADD3 UR4, UPT, UPT, -UR7, UR6, URZ ;  /* 0x0000000607048290 */ /* 0x000fe4000fffe1ff */
[----:B------:R-:W-:Y:S02]  /*6320*/  @!UP0 UIADD3 UR6, UPT, UPT, UR7, -UR6, URZ ;  /* 0x8000000607068290 */ /* 0x000fe4000fffe0ff */
[----:B------:R-:W-:Y:S02]  /*6330*/  @!UP0 UIMAD UR38, UR4, UR5, UR38 ;  /* 0x00000005042682a4 */ /* 0x000fe4000f8e0226 */
[----:B------:R-:W-:Y:S02]  /*6340*/  @!UP0 UIMAD UR37, UR6, UR14, UR37 ;  /* 0x0000000e062582a4 */ /* 0x000fe4000f8e0225 */
[----:B------:R-:W-:Y:S09]  /*6350*/  ULOP3.LUT UP0, URZ, UR59, 0x1b0, URZ, 0xc0, !UPT ;  /* 0x000001b03bff7892 */ /* 0x000ff2000f80c0ff */
[----:B------:R-:W-:Y:S05]  /*6360*/  BRA.U !UP0, `(.L_x_112) ;  /* 0x0000000108407547 */ /* 0x000fea000b800000 */
[----:B------:R-:W1:Y:S01]  /*6370*/  LDCU.64 UR8, c[0x4][0x80] ;  /* 0x01001000ff0877ac */ /* 0x000e620008000a00 */
[----:B------:R-:W-:Y:S01]  /*6380*/  MOV R3, 0x0 ;  /* 0x0000000000037802 */ /* 0x000fe20000000f00 */
[----:B------:R-:W-:Y:S02]  /*6390*/  HFMA2 R12, -RZ, RZ, 0, 5.9604644775390625e-08 ;  /* 0x00000001ff0c7431 */ /* 0x000fe400000001ff */
[----:B------:R-:W-:Y:S02]  /*63a0*/  IMAD.MOV.U32 R8, RZ, RZ, 0x70 ;  /* 0x00000070ff087424 */ /* 0x000fe400078e00ff */
[----:B------:R-:W-:Y:S01]  /*63b0*/  IMAD.MOV.U32 R13, RZ, RZ, RZ ;  /* 0x000000ffff0d7224 */ /* 0x000fe200078e00ff */
[----:B------:R-:W3:Y:S01]  /*63c0*/  LDCU.64 UR6, c[0x4][0x88] ;  /* 0x01001100ff0677ac */ /* 0x000ee20008000a00 */
[----:B------:R-:W4:Y:S01]  /*63d0*/  LDC.64 R2, c[0x4][R3] ;  /* 0x0100000003027b82 */ /* 0x000f220000000a00 */
[----:B------:R-:W2:Y:S01]  /*63e0*/  LDCU.64 UR4, c[0x4][0x8] ;  /* 0x01000100ff0477ac */ /* 0x000ea20008000a00 */
[----:B-1----:R-:W-:Y:S01]  /*63f0*/  MOV R5, UR9 ;  /* 0x0000000900057c02 */ /* 0x002fe20008000f00 */
[----:B------:R-:W-:Y:S01]  /*6400*/  IMAD.U32 R4, RZ, RZ, UR8 ;  /* 0x00000008ff047e24 */ /* 0x000fe2000f8e00ff */
[----:B---3--:R-:W-:Y:S01]  /*6410*/  MOV R7, UR7 ;  /* 0x0000000700077c02 */ /* 0x008fe20008000f00 */
[----:B------:R-:W-:Y:S01]  /*6420*/  IMAD.U32 R6, RZ, RZ, UR6 ;  /* 0x00000006ff067e24 */ /* 0x000fe2000f8e00ff */
[----:B--2---:R-:W-:Y:S01]  /*6430*/  MOV R11, UR5 ;  /* 0x00000005000b7c02 */ /* 0x004fe20008000f00 */
[----:B------:R-:W-:Y:S02]  /*6440*/  IMAD.U32 R10, RZ, RZ, UR4 ;  /* 0x00000004ff0a7e24 */ /* 0x000fe4000f8e00ff */
[----:B------:R-:W-:Y:S07]  /*6450*/  LEPC R20, `(.L_x_112) ;  /* 0x000000001014794e */ /* 0x000fee0000000000 */
[----:B----45:R-:W-:Y:S05]  /*6460*/  CALL.ABS.NOINC R2 ;  /* 0x0000000002007343 */ /* 0x030fea0003c00000 */
.L_x_112:
[----:B------:R-:W-:Y:S01]  /*6470*/  LOP3.LUT P0, RZ, R87, 0x1b0, RZ, 0xc0, !PT ;  /* 0x000001b057ff7812 */ /* 0x000fe2000780c0ff */
[----:B------:R-:W-:Y:S11]  /*6480*/  BSSY.RECONVERGENT B6, `(.L_x_113) ;  /* 0x0000013000067945 */ /* 0x000ff60003800200 */
[----:B------:R-:W-:Y:S01]  /*6490*/  @!UPT UIADD3 URZ, UPT, UPT, URZ, URZ, URZ ;  /* 0x000000fffffff290 */ /* 0x000fe2000fffe0ff */
[----:B------:R-:W-:Y:S05]  /*64a0*/  @!P0 BRA `(.L_x_114) ;  /* 0x0000000000408947 */ /* 0x000fea0003800000 */
        /* <DEDUP_REMOVED lines=16> */
.L_x_114:
[----:B------:R-:W-:Y:S05]  /*65b0*/  BSYNC.RECONVERGENT B6 ;  /* 0x0000000000067941 */ /* 0x000fea0003800200 */
.L_x_113:
[----:B------:R-:W-:Y:S01]  /*65c0*/  ISETP.NE.U32.AND P3, PT, R76, RZ, PT ;  /* 0x000000ff4c00720c */ /* 0x000fe20003f65070 */
[----:B------:R-:W-:Y:S01]  /*65d0*/  UISETP.NE.AND UP1, UPT, UR60, URZ, UPT ;  /* 0x000000ff3c00728c */ /* 0x000fe2000bf25270 */
[----:B------:R-:W-:Y:S02]  /*65e0*/  ISETP.NE.U32.AND P4, PT, R72, RZ, PT ;  /* 0x000000ff4800720c */ /* 0x000fe40003f85070 */
[----:B------:R-:W-:Y:S02]  /*65f0*/  ISETP.NE.AND.EX P3, PT, R77, RZ, PT, P3 ;  /* 0x000000ff4d00720c */ /* 0x000fe40003f65330 */
[----:B------:R-:W-:Y:S02]  /*6600*/  PLOP3.LUT P1, PT, PT, PT, PT, 0x8, 0x80 ;  /* 0x000000000080781c */ /* 0x000fe40003f2e170 */
[----:B------:R-:W-:Y:S02]  /*6610*/  PLOP3.LUT P0, PT, PT, PT, UP1, 0x80, 0x8 ;  /* 0x000000000008781c */ /* 0x000fe40003f0f018 */
[----:B------:R-:W-:Y:S02]  /*6620*/  ISETP.NE.AND.EX P4, PT, R73, RZ, PT, P4 ;  /* 0x000000ff4900720c */ /* 0x000fe40003f85340 */
[----:B------:R-:W1:Y:S09]  /*6630*/  @UP1 LDCU.64 UR4, c[0x0][0x888] ;  /* 0x00011100ff0417ac */ /* 0x000e720008000a00 */
[----:B------:R-:W-:Y:S01]  /*6640*/  @P0 PLOP3.LUT P1, PT, P3, PT, PT, 0x80, 0x8 ;  /* 0x000000000008081c */ /* 0x000fe20001f2f070 */
[----:B-1----:R-:W-:Y:S04]  /*6650*/  @UP1 UISETP.NE.U32.AND UP0, UPT, UR4, URZ, UPT ;  /* 0x000000ff0400128c */ /* 0x002fe8000bf05070 */
[----:B------:R-:W-:Y:S04]  /*6660*/  @UP1 UISETP.NE.AND.EX UP0, UPT, UR5, URZ, UPT, UP0 ;  /* 0x000000ff0500128c */ /* 0x000fe8000bf05300 */
[----:B------:R-:W-:Y:S01]  /*6670*/  @UP1 USEL UR4, URZ, 0xffffffff, UP0 ;  /* 0xffffffffff041887 */ /* 0x000fe20008000000 */
[----:B------:R-:W-:Y:S11]  /*6680*/  @!P3 BRA `(.L_x_115) ;  /* 0x000000000030b947 */ /* 0x000ff60003800000 */
[----:B------:R-:W-:Y:S01]  /*6690*/  ISETP.NE.U32.AND P2, PT, R74, RZ, PT ;  /* 0x000000ff4a00720c */ /* 0x000fe20003f45070 */
[----:B------:R-:W1:Y:S01]  /*66a0*/  LDCU.64 UR6, c[0x0][0x358] ;  /* 0x00006b00ff0677ac */ /* 0x000e620008000a00 */
[----:B------:R-:W-:Y:S02]  /*66b0*/  IMAD.MOV.U32 R80, RZ, RZ, 0x1 ;  /* 0x00000001ff507424 */ /* 0x000fe400078e00ff */
[----:B------:R-:W-:Y:S11]  /*66c0*/  ISETP.NE.AND.EX P2, PT, R75, RZ, PT, P2 ;  /* 0x000000ff4b00720c */ /* 0x000ff60003f45320 */
[----:B------:R-:W-:Y:S02]  /*66d0*/  @!UPT UIADD3 URZ, UPT, UPT, URZ, URZ, URZ ;  /* 0x000000fffffff290 */ /* 0x000fe4000fffe0ff */
[----:B------:R-:W3:Y:S01]  /*66e0*/  @P2 LDC.64 R2, c[0x0][0x888] ;  /* 0x00022200ff022b82 */ /* 0x000ee20000000a00 */
[----:B--2---:R-:W-:Y:S04]  /*66f0*/  @P2 IMAD R0, R76, UR36, RZ ;  /* 0x000000244c002c24 */ /* 0x004fe8000f8e02ff */
[----:B---3--:R-:W-:Y:S04]  /*6700*/  @P2 IMAD.WIDE R2, R0, 0x4, R2 ;  /* 0x0000000400022825 */ /* 0x008fe800078e0202 */
[----:B------:R-:W-:Y:S01]  /*6710*/  HFMA2 R0, -RZ, RZ, 0, 5.9604644775390625e-08 ;  /* 0x00000001ff007431 */ /* 0x000fe200000001ff */
[----:B-1---5:R1:W5:Y:S04]  /*6720*/  @P2 LDG.E R39, desc[UR6][R2.64] ;  /* 0x0000000602272981 */ /* 0x022368000c1e1900 */
[----:B------:R-:W-:Y:S01]  /*6730*/  @!P2 PRMT R80, R0, 0x7610, R80 ;  /* 0x000076100050a816 */ /* 0x000fe20000000050 */
[----:B-1----:R-:W3:Y:S06]  /*6740*/  @!P2 LDC R39, c[0x0][0x880] ;  /* 0x00022000ff27ab82 */ /* 0x002eec0000000800 */
.L_x_115:
[----:B------:R-:W-:Y:S05]  /*6750*/  @!P4 BRA `(.L_x_116) ;  /* 0x000000000024c947 */ /* 0x000fea0003800000 */
[----:B------:R-:W-:Y:S01]  /*6760*/  ISETP.NE.U32.AND P2, PT, R70, RZ, PT ;  /* 0x000000ff4600720c */ /* 0x000fe20003f45070 */
[----:B------:R-:W1:Y:S03]  /*6770*/  LDCU.64 UR6, c[0x0][0x358] ;  /* 0x00006b00ff0677ac */ /* 0x000e660008000a00 */
[----:B------:R-:W-:Y:S11]  /*6780*/  ISETP.NE.AND.EX P2, PT, R71, RZ, PT, P2 ;  /* 0x000000ff4700720c */ /* 0x000ff60003f45320 */
[----:B------:R-:W-:Y:S02]  /*6790*/  @!UPT UIADD3 URZ, UPT, UPT, URZ, URZ, URZ ;  /* 0x000000fffffff290 */ /* 0x000fe4000fffe0ff */
[----:B------:R-:W4:Y:S01]  /*67a0*/  @P2 LDC.64 R2, c[0x0][0x8a8] ;  /* 0x00022a00ff022b82 */ /* 0x000f220000000a00 */
[----:B--2---:R-:W-:Y:S04]  /*67b0*/  @P2 IMAD R0, R72, UR36, RZ ;  /* 0x0000002448002c24 */ /* 0x004fe8000f8e02ff */
[----:B----4-:R-:W-:Y:S05]  /*67c0*/  @P2 IMAD.WIDE R2, R0, 0x4, R2 ;  /* 0x0000000400022825 */ /* 0x010fea00078e0202 */
[----:B-1---5:R1:W5:Y:S02]  /*67d0*/  @P2 LDG.E R38, desc[UR6][R2.64] ;  /* 0x0000000602262981 */ /* 0x022364000c1e1900 */
[----:B-1----:R-:W4:Y:S02]  /*67e0*/  @!P2 LDC R38, c[0x0][0x8a0] ;  /* 0x00022800ff26ab82 */ /* 0x002f240000000800 */
.L_x_116:
[----:B---3-5:R-:W-:Y:S01]  /*67f0*/  @P0 FSETP.NEU.AND P4, PT, R39, RZ, PT ;  /* 0x000000ff2700020b */ /* 0x028fe20003f8d000 */
[----:B--2---:R-:W-:Y:S01]  /*6800*/  IMAD.U32 R0, RZ, RZ, UR4 ;  /* 0x00000004ff007e24 */ /* 0x004fe2000f8e00ff */
[----:B------:R-:W-:Y:S01]  /*6810*/  @P0 LOP3.LUT P2, RZ, R80, 0xff, RZ, 0xc0, !PT ;  /* 0x000000ff50ff0812 */ /* 0x000fe2000784c0ff */
[----:B------:R-:W-:Y:S01]  /*6820*/  BSSY B1, `(.L_x_117) ;  /* 0x0000035000017945 */ /* 0x000fe20003800000 */
[----:B------:R-:W-:Y:S02]  /*6830*/  @P0 SEL R2, RZ, 0xffffffff, P4 ;  /* 0xffffffffff020807 */ /* 0x000fe40002000000 */
[----:B------:R-:W-:Y:S02]  /*6840*/  CS2R R18, SRZ ;  /* 0x0000000000127805 */ /* 0x000fe4000001ff00 */
[----:B------:R-:W-:Y:S02]  /*6850*/  LEA R82, R36, UR44, 0x3 ;  /* 0x0000002c24527c11 */ /* 0x000fe4000f8e18ff */
[----:B------:R-:W-:Y:S02]  /*6860*/  CS2R R16, SRZ ;  /* 0x0000000000107805 */ /* 0x000fe4000001ff00 */
[----:B------:R-:W-:Y:S02]  /*6870*/  @P1 SEL R2, R0, R2, !P2 ;  /* 0x0000000200021207 */ /* 0x000fe40005000000 */
[----:B------:R-:W-:Y:S02]  /*6880*/  CS2R R26, SRZ ;  /* 0x00000000001a7805 */ /* 0x000fe4000001ff00 */
[----:B------:R-:W-:Y:S02]  /*6890*/  SHF.L.U32 R4, R86, 0x1f, RZ ;  /* 0x0000001f56047819 */ /* 0x000fe400000006ff */
[----:B------:R-:W-:Y:S02]  /*68a0*/  CS2R R24, SRZ ;  /* 0x0000000000187805 */ /* 0x000fe4000001ff00 */
[----:B------:R-:W-:Y:S02]  /*68b0*/  @P0 LOP3.LUT R2, R2, 0x1, RZ, 0xc0, !PT ;  /* 0x0000000102020812 */ /* 0x000fe400078ec0ff */
[----:B------:R-:W-:Y:S02]  /*68c0*/  PLOP3.LUT P5, PT, PT, PT, PT, 0x8, 0x80 ;  /* 0x000000000080781c */ /* 0x000fe40003fae170 */
[----:B------:R-:W-:Y:S01]  /*68d0*/  ISETP.NE.U32.OR P1, PT, R2, 0x1, !P0 ;  /* 0x000000010200780c */ /* 0x000fe20004725470 */
[----:B------:R-:W-:Y:S11]  /*68e0*/  IMAD R2, R36, 0x20, R37 ;  /* 0x0000002024027824 */ /* 0x000ff600078e0225 */
[----:B------:R-:W-:Y:S01]  /*68f0*/  @!UPT UIADD3 URZ, UPT, UPT, URZ, URZ, URZ ;  /* 0x000000fffffff290 */ /* 0x000fe2000fffe0ff */
[----:B------:R-:W-:Y:S04]  /*6900*/  @P1 SHF.L.U32 R0, R84, 0x1f, RZ ;  /* 0x0000001f54001819 */ /* 0x000fe800000006ff */
[----:B------:R-:W1:Y:S01]  /*6910*/  @P1 SYNCS.PHASECHK.TRANS64.TRYWAIT P0, [UR44+0x120], R0 ;  /* 0x00012000ff0015a7 */ /* 0x000e62000800112c */
[----:B------:R2:W3:Y:S01]  /*6920*/  SYNCS.PHASECHK.TRANS64.TRYWAIT P4, [R82+URZ+0x160], R4 ;  /* 0x00016004520075a7 */ /* 0x0004e200080811ff */
[----:B-1----:R-:W-:Y:S01]  /*6930*/  @P1 PLOP3.LUT P5, PT, P0, PT, PT, 0x8, 0x80 ;  /* 0x000000000080181c */ /* 0x002fe200007ae170 */
[----:B------:R-:W-:Y:S01]  /*6940*/  @!UPT UIADD3 URZ, UPT, UPT, URZ, URZ, URZ ;  /* 0x000000fffffff290 */ /* 0x000fe2000fffe0ff */
[----:B--23--:R-:W-:Y:S11]  /*6950*/  @!P1 BRA `(.L_x_118) ;  /* 0x0000000000849947 */ /* 0x00cff60003800000 */
[----:B------:R-:W-:Y:S01]  /*6960*/  ISETP.NE.U32.AND P0, PT, RZ, UR56, PT ;  /* 0x00000038ff007c0c */ /* 0x000fe2000bf05070 */
[----:B------:R-:W-:Y:S01]  /*6970*/  BSSY B0, `(.L_x_119) ;  /* 0x0000012000007945 */ /* 0x000fe20003800000 */
[----:B------:R-:W-:Y:S02]  /*6980*/  FSETP.NEU.AND P2, PT, R39, RZ, PT ;  /* 0x000000ff2700720b */ /* 0x000fe40003f4d000 */
[----:B------:R-:W-:Y:S02]  /*6990*/  CS2R R26, SRZ ;  /* 0x00000000001a7805 */ /* 0x000fe4000001ff00 */
[----:B------:R-:W-:Y:S02]  /*69a0*/  ISETP.NE.AND.EX P0, PT, RZ, UR57, PT, P0 ;  /* 0x00000039ff007c0c */ /* 0x000fe4000bf05300 */
[----:B------:R-:W-:Y:S02]  /*69b0*/  CS2R R24, SRZ ;  /* 0x0000000000187805 */ /* 0x000fe4000001ff00 */
[----:B------:R-:W-:Y:S02]  /*69c0*/  LOP3.LUT P1, RZ, R80, 0xff, RZ, 0xc0, !PT ;  /* 0x000000ff50ff7812 */ /* 0x000fe4000782c0ff */
[----:B------:R-:W-:Y:S02]  /*69d0*/  CS2R R18, SRZ ;  /* 0x0000000000127805 */ /* 0x000fe4000001ff00 */
[----:B------:R-:W-:Y:S02]  /*69e0*/  SEL R0, RZ, 0xffffffff, P2 ;  /* 0xffffffffff007807 */ /* 0x000fe40001000000 */
[----:B------:R-:W-:Y:S02]  /*69f0*/  CS2R R16, SRZ ;  /* 0x0000000000107805 */ /* 0x000fe4000001ff00 */
[----:B------:R-:W-:Y:S04]  /*6a00*/  SEL R3, RZ, 0xffffffff, P0 ;  /* 0xffffffffff037807 */ /* 0x000fe80000000000 */
[----:B------:R-:W-:Y:S04]  /*6a10*/  @P3 SEL R0, R3, R0, !P1 ;  /* 0x0000000003003207 */ /* 0x000fe80004800000 */
[----:B------:R-:W-:Y:S04]  /*6a20*/  LOP3.LUT R0, R0, 0x1, RZ, 0xc0, !PT ;  /* 0x0000000100007812 */ /* 0x000fe800078ec0ff */
[----:B------:R-:W-:Y:S01]  /*6a30*/  ISETP.NE.U32.AND P0, PT, R0, 0x1, PT ;  /* 0x000000010000780c */ /* 0x000fe20003f05070 */
[----:B------:R-:W-:Y:S01]  /*6a40*/  @!UPT UIADD3 URZ, UPT, UPT, URZ, URZ, URZ ;  /* 0x000000fffffff290 */ /* 0x000fe2000fffe0ff */
[----:B------:R-:W-:Y:S11]  /*6a50*/  @!P5 BRA `(.L_x_120) ;  /* 0x00000000000cd947 */ /* 0x000ff60003800000 */
[----:B------:R-:W-:Y:S04]  /*6a60*/  SHF.L.U32 R3, R84, 0x1f, RZ ;  /* 0x0000001f54037819 */ /* 0x000fe800000006ff */
[----:B------:R-:W1:Y:S02]  /*6a70*/  SYNCS.PHASECHK.TRANS64.TRYWAIT P1, [UR44+0x120], R3 ;  /* 0x00012003ff0075a7 */ /* 0x000e64000802112c */
[----:B-1----:R-:W-:Y:S05]  /*6a80*/  @!P1 BRA `(.L_x_121) ;  /* 0x0000001800f09947 */ /* 0x002fea0003800000 */
.L_x_120:
[----:B------:R-:W-:Y:S05]  /*6a90*/  BSYNC B0 ;  /* 0x0000000000007941 */ /* 0x000fea0003800000 */
.L_x_119:
[----:B------:R-:W2:Y:S01]  /*6aa0*/  S2UR UR5, SR_CgaCtaId ;  /* 0x00000000000579c3 */ /* 0x000ea20000008800 */
[----:B------:R3:W1:Y:S01]  /*6ab0*/  @P0 LDS.128 R24, [R79+UR44+0x200] ;  /* 0x0002002c4f180984 */ /* 0x0006620008000c00 */
[----:B------:R-:W-:Y:S01]  /*6ac0*/  UIADD3 UR4, UPT, UPT, UR44, 0x128, URZ ;  /* 0x000001282c047890 */ /* 0x000fe2000fffe0ff */
[----:B------:R-:W-:Y:S02]  /*6ad0*/  LOP3.LUT R84, R84, 0x1, RZ, 0x3c, !PT ;  /* 0x0000000154547812 */ /* 0x000fe400078e3cff */
[----:B------:R3:W1:Y:S01]  /*6ae0*/  @P0 LDS.128 R16, [R78+0x10] ;  /* 0x000010004e100984 */ /* 0x0006620000000c00 */
[----:B------:R-:W-:Y:S01]  /*6af0*/  @!PT LDS RZ, [RZ] ;  /* 0x00000000fffff984 */ /* 0x000fe20000000800 */
[----:B------:R-:W-:Y:S01]  /*6b00*/  @!PT LDS RZ, [RZ] ;  /* 0x00000000fffff984 */ /* 0x000fe20000000800 */
[----:B------:R-:W-:Y:S01]  /*6b10*/  @!PT LDS RZ, [RZ] ;  /* 0x00000000fffff984 */ /* 0x000fe20000000800 */
[----:B------:R-:W-:Y:S01]  /*6b20*/  @!PT LDS RZ, [RZ] ;  /* 0x00000000fffff984 */ /* 0x000fe20000000800 */
[----:B------:R5:W-:Y:S06]  /*6b30*/  MEMBAR.ALL.CTA ;  /* 0x0000000000007992 */ /* 0x000bec0000008000 */
[----:B-----5:R-:W5:Y:S01]  /*6b40*/  FENCE.VIEW.ASYNC.S ;  /* 0x00000000000073c6 */ /* 0x020f620000000000 */
[----:B--2---:R-:W-:Y:S09]  /*6b50*/  UPRMT UR4, UR5, 0x654, UR4 ;  /* 0x0000065405047896 */ /* 0x004ff20008000004 */
[----:B---3-5:R-:W-:Y:S03]  /*6b60*/  SYNCS.ARRIVE.TRANS64.RED.A1T0 RZ, [UR4], RZ ;  /* 0x000000ffffff79a7 */ /* 0x028fe60008100404 */
.L_x_118:
[----:B------:R-:W-:Y:S05]  /*6b70*/  BSYNC B1 ;  /* 0x0000000000017941 */ /* 0x000fea0003800000 */
.L_x_117:
[----:B-1----:R-:W-:Y:S04]  /*6b80*/  SHF.R.U32.HI R0, RZ, 0x15, R2 ;  /* 0x00000015ff007819 */ /* 0x002fe80000011602 */
[----:B------:R-:W-:Y:S01]  /*6b90*/  LOP3.LUT P0, RZ, R0, 0x3, R81, 0x48, !PT ;  /* 0x0000000300ff7812 */ /* 0x000fe20007804851 */
[----:B------:R-:W-:Y:S01]  /*6ba0*/  @!UPT UIADD3 URZ, UPT, UPT, URZ, URZ, URZ ;  /* 0x000000fffffff290 */ /* 0x000fe2000fffe0ff */
[----:B------:R-:W-:Y:S11]  /*6bb0*/  @P4 BRA `(.L_x_122) ;  /* 0x0000000000084947 */ /* 0x000ff60003800000 */
[----:B------:R-:W1:Y:S02]  /*6bc0*/  SYNCS.PHASECHK.TRANS64.TRYWAIT P1, [R82+URZ+0x160], R4 ;  /* 0x00016004520075a7 */ /* 0x000e6400080211ff */
[----:B-1----:R-:W-:Y:S05]  /*6bd0*/  @!P1 BRA `(.L_x_123) ;  /* 0x0000001800b49947 */ /* 0x002fea0003800000 */
.L_x_122:
[----:B------:R-:W-:Y:S05]  /*6be0*/  @!P0 BRA `(.L_x_124) ;  /* 0x0000000000408947 */ /* 0x000fea0003800000 */
[----:B------:R-:W2:Y:S01]  /*6bf0*/  LDCU.64 UR8, c[0x4][0x70] ;  /* 0x01000e00ff0877ac */ /* 0x000ea20008000a00 */
[----:B------:R-:W-:Y:S01]  /*6c00*/  MOV R15, 0x0 ;  /* 0x00000000000f7802 */ /* 0x000fe20000000f00 */
[----:B------:R-:W-:Y:S02]  /*6c10*/  HFMA2 R12, -RZ, RZ, 0, 5.9604644775390625e-08 ;  /* 0x00000001ff0c7431 */ /* 0x000fe400000001ff */
[----:B------:R-:W-:Y:S02]  /*6c20*/  IMAD.MOV.U32 R8, RZ, RZ, 0x192 ;  /* 0x00000192ff087424 */ /* 0x000fe400078e00ff */
[----:B------:R-:W-:Y:S01]  /*6c30*/  IMAD.MOV.U32 R13, RZ, RZ, RZ ;  /* 0x000000ffff0d7224 */ /* 0x000fe200078e00ff */
[----:B------:R-:W3:Y:S01]  /*6c40*/  LDCU.64 UR6, c[0x4][0x78] ;  /* 0x01000f00ff0677ac */ /* 0x000ee20008000a00 */
[----:B------:R-:W4:Y:S01]  /*6c50*/  LDC.64 R14, c[0x4][R15] ;  /* 0x010000000f0e7b82 */ /* 0x000f220000000a00 */
[----:B------:R-:W5:Y:S01]  /*6c60*/  LDCU.64 UR4, c[0x4][0x10] ;  /* 0x01000200ff0477ac */ /* 0x000f620008000a00 */
[----:B--2---:R-:W-:Y:S01]  /*6c70*/  MOV R5, UR9 ;  /* 0x0000000900057c02 */ /* 0x004fe20008000f00 */
[----:B-1----:R-:W-:Y:S01]  /*6c80*/  IMAD.U32 R4, RZ, RZ, UR8 ;  /* 0x00000008ff047e24 */ /* 0x002fe2000f8e00ff */
[----:B---3--:R-:W-:Y:S01]  /*6c90*/  MOV R7, UR7 ;  /* 0x0000000700077c02 */ /* 0x008fe20008000f00 */
[----:B------:R-:W-:Y:S01]  /*6ca0*/  IMAD.U32 R6, RZ, RZ, UR6 ;  /* 0x00000006ff067e24 */ /* 0x000fe2000f8e00ff */
[----:B-----5:R-:W-:Y:S01]  /*6cb0*/  MOV R11, UR5 ;  /* 0x00000005000b7c02 */ /* 0x020fe20008000f00 */
[----:B------:R-:W-:Y:S02]  /*6cc0*/  IMAD.U32 R10, RZ, RZ, UR4 ;  /* 0x00000004ff0a7e24 */ /* 0x000fe4000f8e00ff */
[----:B------:R-:W-:Y:S07]  /*6cd0*/  LEPC R20, `(.L_x_124) ;  /* 0x000000001014794e */ /* 0x000fee0000000000 */
[----:B----4-:R-:W-:Y:S05]  /*6ce0*/  CALL.ABS.NOINC R14 ;  /* 0x000000000e007343 */ /* 0x010fea0003c00000 */
.L_x_124:
[----:B------:R-:W-:Y:S01]  /*6cf0*/  LOP3.LUT P0, RZ, R69, 0x60, RZ, 0xc0, !PT ;  /* 0x0000006045ff7812 */ /* 0x000fe2000780c0ff */
[----:B------:R-:W-:Y:S05]  /*6d00*/  WARPSYNC.ALL ;  /* 0x0000000000007948 */ /* 0x000fea0003800000 */
[----:B------:R-:W-:Y:S01]  /*6d10*/  R2UR UR4, R2 ;  /* 0x00000000020472ca */ /* 0x000fe200000e0000 */
[----:B------:R-:W-:Y:S01]  /*6d20*/  BSSY.RECONVERGENT B0, `(.L_x_125) ;  /* 0x000009d000007945 */ /* 0x000fe20003800200 */
[-C--:B------:R-:W-:Y:S02]  /*6d30*/  F2FP.F16.E4M3.UNPACK_B R2, R24.reuse ;  /* 0x00000018ff02723e */ /* 0x080fe400020006ff */
[-C--:B-1----:R-:W-:Y:S02]  /*6d40*/  F2FP.F16.E4M3.UNPACK_B R4, R25.reuse ;  /* 0x00000019ff04723e */ /* 0x082fe400020006ff */
[----:B------:R-:W-:Y:S01]  /*6d50*/  F2FP.F16.E4M3.UNPACK_B R24, R24.H1 ;  /* 0x00000018ff18723e */ /* 0x000fe200030006ff */
[----:B------:R-:W-:Y:S01]  /*6d60*/  HADD2.F32 R0, -RZ, R2.H0_H0 ;  /* 0x20000002ff007230 */ /* 0x000fe20000004100 */
[----:B------:R-:W-:Y:S01]  /*6d70*/  F2FP.F16.E4M3.UNPACK_B R25, R25.H1 ;  /* 0x00000019ff19723e */ /* 0x000fe200030006ff */
[----:B------:R-:W-:Y:S01]  /*6d80*/  HADD2.F32 R41, -RZ, R4.H0_H0 ;  /* 0x20000004ff297230 */ /* 0x000fe20000004100 */
[-C--:B------:R-:W-:Y:S01]  /*6d90*/  F2FP.F16.E4M3.UNPACK_B R46, R26.reuse ;  /* 0x0000001aff2e723e */ /* 0x080fe200020006ff */
[--C-:B------:R-:W-:Y:S01]  /*6da0*/  HADD2.F32 R3, -RZ, R24.reuse.H0_H0 ;  /* 0x20000018ff037230 */ /* 0x100fe20000004100 */
[----:B------:R-:W-:Y:S01]  /*6db0*/  F2FP.F16.E4M3.UNPACK_B R48, R26.H1 ;  /* 0x0000001aff30723e */ /* 0x000fe200030006ff */
[----:B------:R-:W-:Y:S01]  /*6dc0*/  HADD2.F32 R40, -RZ, R24.H1_H1 ;  /* 0x30000018ff287230 */ /* 0x000fe20000004100 */
[-C--:B------:R-:W-:Y:S01]  /*6dd0*/  F2FP.F16.E4M3.UNPACK_B R50, R27.reuse ;  /* 0x0000001bff32723e */ /* 0x080fe200020006ff */
[----:B------:R-:W-:Y:S01]  /*6de0*/  HADD2.F32 R42, -RZ, R4.H1_H1 ;  /* 0x30000004ff2a7230 */ /* 0x000fe20000004100 */
[----:B------:R-:W-:Y:S01]  /*6df0*/  F2FP.F16.E4M3.UNPACK_B R52, R27.H1 ;  /* 0x0000001bff34723e */ /* 0x000fe200030006ff */
[--C-:B------:R-:W-:Y:S01]  /*6e00*/  HADD2.F32 R43, -RZ, R25.reuse.H0_H0 ;  /* 0x20000019ff2b7230 */ /* 0x100fe20000004100 */
[-C--:B------:R-:W-:Y:S01]  /*6e10*/  F2FP.F16.E4M3.UNPACK_B R54, R16.reuse ;  /* 0x00000010ff36723e */ /* 0x080fe200020006ff */
[----:B------:R-:W-:Y:S01]  /*6e20*/  HADD2.F32 R44, -RZ, R25.H1_H1 ;  /* 0x30000019ff2c7230 */ /* 0x000fe20000004100 */
[----:B------:R-:W-:Y:S01]  /*6e30*/  F2FP.F16.E4M3.UNPACK_B R56, R16.H1 ;  /* 0x00000010ff38723e */ /* 0x000fe200030006ff */
[----:B------:R-:W-:Y:S01]  /*6e40*/  HADD2.F32 R2, -RZ, R2.H1_H1 ;  /* 0x30000002ff027230 */ /* 0x000fe20000004100 */
[-C--:B------:R-:W-:Y:S01]  /*6e50*/  F2FP.F16.E4M3.UNPACK_B R58, R17.reuse ;  /* 0x00000011ff3a723e */ /* 0x080fe200020006ff */
[--C-:B------:R-:W-:Y:S01]  /*6e60*/  HADD2.F32 R45, -RZ, R46.reuse.H0_H0 ;  /* 0x2000002eff2d7230 */ /* 0x100fe20000004100 */
        /* <DEDUP_REMOVED lines=10> */
[----:B------:R-:W1:Y:S01]  /*6f10*/  LDTM.x32 R4, tmem[UR4] ;  /* 0x00000004000479ee */ /* 0x000e6200082c0000 */
[----:B------:R-:W-:Y:S01]  /*6f20*/  NOP ;  /* 0x0000000000007918 */ /* 0x000fe20000000000 */
[----:B------:R-:W-:Y:S01]  /*6f30*/  IADD3 R82, PT, PT, R82, 0x180, RZ ;  /* 0x0000018052527810 */ /* 0x000fe20007ffe0ff */
[--C-:B------:R-:W-:Y:S01]  /*6f40*/  HADD2.F32 R53, -RZ, R54.reuse.H0_H0 ;  /* 0x20000036ff357230 */ /* 0x100fe20000004100 */
[----:B------:R-:W-:Y:S01]  /*6f50*/  IADD3 R36, PT, PT, R36, 0x1, RZ ;  /* 0x0000000124247810 */ /* 0x000fe20007ffe0ff */
[----:B------:R-:W-:Y:S01]  /*6f60*/  HADD2.F32 R54, -RZ, R54.H1_H1 ;  /* 0x30000036ff367230 */ /* 0x000fe20000004100 */
[----:B------:R-:W-:Y:S01]  /*6f70*/  LOP3.LUT R82, R82, 0xfefffff8, RZ, 0xc0, !PT ;  /* 0xfefffff852527812 */ /* 0x000fe200078ec0ff */
[--C-:B------:R-:W-:Y:S02]  /*6f80*/  HADD2.F32 R57, -RZ, R58.reuse.H0_H0 ;  /* 0x2000003aff397230 */ /* 0x100fe40000004100 */
[----:B------:R-:W-:Y:S01]  /*6f90*/  HADD2.F32 R58, -RZ, R58.H1_H1 ;  /* 0x3000003aff3a7230 */ /* 0x000fe20000004100 */
[----:B-1----:R1:W-:Y:S01]  /*6fa0*/  SYNCS.ARRIVE.TRANS64.RED.A1T0 RZ, [R82+URZ], RZ ;  /* 0x000000ff52ff79a7 */ /* 0x0023e200081004ff */
[--C-:B------:R-:W-:Y:S02]  /*6fb0*/  HADD2.F32 R61, -RZ, R62.reuse.H0_H0 ;  /* 0x2000003eff3d7230 */ /* 0x100fe40000004100 */
[----:B------:R-:W-:Y:S02]  /*6fc0*/  HADD2.F32 R62, -RZ, R62.H1_H1 ;  /* 0x3000003eff3e7230 */ /* 0x000fe40000004100 */
[--C-:B------:R-:W-:Y:S02]  /*6fd0*/  HADD2.F32 R65, -RZ, R66.reuse.H0_H0 ;  /* 0x20000042ff417230 */ /* 0x100fe40000004100 */
[----:B------:R-:W-:Y:S02]  /*6fe0*/  HADD2.F32 R66, -RZ, R66.H1_H1 ;  /* 0x30000042ff427230 */ /* 0x000fe40000004100 */
[--C-:B------:R-:W-:Y:S02]  /*6ff0*/  HADD2.F32 R51, -RZ, R52.reuse.H0_H0 ;  /* 0x20000034ff337230 */ /* 0x100fe40000004100 */
[----:B------:R-:W-:Y:S02]  /*7000*/  HADD2.F32 R52, -RZ, R52.H1_H1 ;  /* 0x30000034ff347230 */ /* 0x000fe40000004100 */
[--C-:B------:R-:W-:Y:S02]  /*7010*/  HADD2.F32 R55, -RZ, R56.reuse.H0_H0 ;  /* 0x20000038ff377230 */ /* 0x100fe40000004100 */
[C---:B----4-:R-:W-:Y:S01]  /*7020*/  FMUL R4, R38.reuse, R4 ;  /* 0x0000000426047220 */ /* 0x050fe20000400000 */
[C---:B------:R-:W-:Y:S01]  /*7030*/  FMUL R5, R38.reuse, R5 ;  /* 0x0000000526057220 */ /* 0x040fe20000400000 */
[C---:B------:R-:W-:Y:S01]  /*7040*/  FMUL R8, R38.reuse, R8 ;  /* 0x0000000826087220 */ /* 0x040fe20000400000 */
[C---:B------:R-:W-:Y:S01]  /*7050*/  FMUL R9, R38.reuse, R9 ;  /* 0x0000000926097220 */ /* 0x040fe20000400000 */
[C---:B------:R-:W-:Y:S01]  /*7060*/  FFMA R4, R39.reuse, R0, R4 ;  /* 0x0000000027047223 */ /* 0x040fe20000000004 */
[C---:B------:R-:W-:Y:S01]  /*7070*/  FFMA R5, R39.reuse, R2, R5 ;  /* 0x0000000227057223 */ /* 0x040fe20000000005 */
[C---:B------:R-:W-:Y:S01]  /*7080*/  FMUL R12, R38.reuse, R12 ;  /* 0x0000000c260c7220 */ /* 0x040fe20000400000 */
        /* <DEDUP_REMOVED lines=15> */
[C---:B------:R-:W-:Y:S01]  /*7180*/  FFMA R6, R39.reuse, R3, R6 ;  /* 0x0000000327067223 */ /* 0x040fe20000000006 */
[C---:B------:R-:W-:Y:S01]  /*7190*/  FFMA R7, R39.reuse, R40, R7 ;  /* 0x0000002827077223 */ /* 0x040fe20000000007 */
[C---:B------:R-:W-:Y:S01]  /*71a0*/  FFMA R8, R39.reuse, R41, R8 ;  /* 0x0000002927087223 */ /* 0x040fe20000000008 */
[C---:B------:R-:W-:Y:S01]  /*71b0*/  FFMA R9, R39.reuse, R42, R9 ;  /* 0x0000002a27097223 */ /* 0x040fe20000000009 */
[C---:B------:R-:W-:Y:S01]  /*71c0*/  FFMA R10, R39.reuse, R43, R10 ;  /* 0x0000002b270a7223 */ /* 0x040fe2000000000a */
[C---:B------:R-:W-:Y:S01]  /*71d0*/  FFMA R11, R39.reuse, R44, R11 ;  /* 0x0000002c270b7223 */ /* 0x040fe2000000000b */
[C---:B------:R-:W-:Y:S01]  /*71e0*/  FFMA R12, R39.reuse, R45, R12 ;  /* 0x0000002d270c7223 */ /* 0x040fe2000000000c */
[----:B------:R-:W-:Y:S01]  /*71f0*/  FFMA R13, R39, R46, R13 ;  /* 0x0000002e270d7223 */ /* 0x000fe2000000000d */
[----:B------:R-:W-:Y:S01]  /*7200*/  F2FP.SATFINITE.E4M3.F32.PACK_AB_MERGE_C R6, R7, R6, RZ ;  /* 0x000000060706723e */ /* 0x000fe200048070ff */
[C---:B------:R-:W-:Y:S01]  /*7210*/  FMUL R14, R38.reuse, R14 ;  /* 0x0000000e260e7220 */ /* 0x040fe20000400000 */
[----:B------:R-:W-:Y:S01]  /*7220*/  F2FP.SATFINITE.E4M3.F32.PACK_AB_MERGE_C R10, R11, R10, RZ ;  /* 0x0000000a0b0a723e */ /* 0x000fe200048070ff */
[C---:B------:R-:W-:Y:S01]  /*7230*/  FMUL R15, R38.reuse, R15 ;  /* 0x0000000f260f7220 */ /* 0x040fe20000400000 */
[----:B------:R-:W-:Y:S01]  /*7240*/  F2FP.SATFINITE.E4M3.F32.PACK_AB_MERGE_C R4, R5, R4, R6 ;  /* 0x000000040504723e */ /* 0x000fe20004807006 */
[----:B------:R-:W-:Y:S01]  /*7250*/  FFMA R14, R39, R47, R14 ;  /* 0x0000002f270e7223 */ /* 0x000fe2000000000e */
[----:B------:R-:W-:Y:S01]  /*7260*/  F2FP.SATFINITE.E4M3.F32.PACK_AB_MERGE_C R5, R9, R8, R10 ;  /* 0x000000080905723e */ /* 0x000fe2000480700a */
[C---:B------:R-:W-:Y:S01]  /*7270*/  FFMA R15, R39.reuse, R48, R15 ;  /* 0x00000030270f7223 */ /* 0x040fe2000000000f */
[C---:B------:R-:W-:Y:S01]  /*7280*/  FFMA R16, R39.reuse, R49, R16 ;  /* 0x0000003127107223 */ /* 0x040fe20000000010 */
[C---:B------:R-:W-:Y:S01]  /*7290*/  FFMA R17, R39.reuse, R50, R17 ;  /* 0x0000003227117223 */ /* 0x040fe20000000011 */
[C---:B------:R-:W-:Y:S01]  /*72a0*/  FMUL R18, R38.reuse, R18 ;  /* 0x0000001226127220 */ /* 0x040fe20000400000 */
[C---:B------:R-:W-:Y:S01]  /*72b0*/  FMUL R19, R38.reuse, R19 ;  /* 0x0000001326137220 */ /* 0x040fe20000400000 */
[----:B------:R-:W-:Y:S02]  /*72c0*/  HADD2.F32 R56, -RZ, R56.H1_H1 ;  /* 0x30000038ff387230 */ /* 0x000fe40000004100 */
[C---:B------:R-:W-:Y:S01]  /*72d0*/  FMUL R22, R38.reuse, R22 ;  /* 0x0000001626167220 */ /* 0x040fe20000400000 */
[C---:B------:R-:W-:Y:S01]  /*72e0*/  FFMA R18, R39.reuse, R51, R18 ;  /* 0x0000003327127223 */ /* 0x040fe20000000012 */
[C---:B------:R-:W-:Y:S01]  /*72f0*/  FFMA R19, R39.reuse, R52, R19 ;  /* 0x0000003427137223 */ /* 0x040fe20000000013 */
[C---:B------:R-:W-:Y:S01]  /*7300*/  FMUL R23, R38.reuse, R23 ;  /* 0x0000001726177220 */ /* 0x040fe20000400000 */
[C---:B------:R-:W-:Y:S01]  /*7310*/  FFMA R20, R39.reuse, R53, R20 ;  /* 0x0000003527147223 */ /* 0x040fe20000000014 */
[C---:B------:R-:W-:Y:S01]  /*7320*/  FFMA R21, R39.reuse, R54, R21 ;  /* 0x0000003627157223 */ /* 0x040fe20000000015 */
[--C-:B------:R-:W-:Y:S02]  /*7330*/  HADD2.F32 R59, -RZ, R60.reuse.H0_H0 ;  /* 0x2000003cff3b7230 */ /* 0x100fe40000004100 */
[C---:B------:R-:W-:Y:S01]  /*7340*/  FFMA R22, R39.reuse, R55, R22 ;  /* 0x0000003727167223 */ /* 0x040fe20000000016 */
[----:B------:R-:W-:Y:S02]  /*7350*/  HADD2.F32 R60, -RZ, R60.H1_H1 ;  /* 0x3000003cff3c7230 */ /* 0x000fe40000004100 */
[C---:B------:R-:W-:Y:S01]  /*7360*/  FMUL R3, R38.reuse, R26 ;  /* 0x0000001a26037220 */ /* 0x040fe20000400000 */
        /* <DEDUP_REMOVED lines=16> */
[----:B------:R-:W-:Y:S01]  /*7470*/  FFMA R31, R39, R64, R31 ;  /* 0x00000040271f7223 */ /* 0x000fe2000000001f */
[----:B------:R-:W-:Y:S01]  /*7480*/  FMUL R35, R38, R35 ;  /* 0x0000002326237220 */ /* 0x000fe20000400000 */
[----:B------:R-:W-:Y:S01]  /*7490*/  F2FP.SATFINITE.E4M3.F32.PACK_AB_MERGE_C R14, R15, R14, RZ ;  /* 0x0000000e0f0e723e */ /* 0x000fe200048070ff */
[----:B------:R-:W-:Y:S01]  /*74a0*/  FFMA R28, R39, R65, R28 ;  /* 0x00000041271c7223 */ /* 0x000fe2000000001c */
[----:B------:R-:W-:Y:S01]  /*74b0*/  F2FP.SATFINITE.E4M3.F32.PACK_AB_MERGE_C R7, R19, R18, RZ ;  /* 0x000000121307723e */ /* 0x000fe200048070ff */
[C---:B------:R-:W-:Y:S01]  /*74c0*/  FFMA R29, R39.reuse, R66, R29 ;  /* 0x00000042271d7223 */ /* 0x040fe2000000001d */
[----:B------:R-:W-:Y:S01]  /*74d0*/  FFMA R30, R39, R67, R30 ;  /* 0x00000043271e7223 */ /* 0x000fe2000000001e */
[----:B------:R-:W-:Y:S01]  /*74e0*/  F2FP.SATFINITE.E4M3.F32.PACK_AB_MERGE_C R22, R23, R22, RZ ;  /* 0x000000161716723e */ /* 0x000fe200048070ff */
[----:B------:R-:W-:Y:S01]  /*74f0*/  FFMA R35, R39, R68, R35 ;  /* 0x0000004427237223 */ /* 0x000fe20000000023 */
[----:B------:R-:W-:Y:S02]  /*7500*/  F2FP.SATFINITE.E4M3.F32.PACK_AB_MERGE_C R6, R13, R12, R14 ;  /* 0x0000000c0d06723e */ /* 0x000fe4000480700e */
[----:B------:R-:W-:Y:S02]  /*7510*/  F2FP.SATFINITE.E4M3.F32.PACK_AB_MERGE_C R7, R17, R16, R7 ;  /* 0x000000101107723e */ /* 0x000fe40004807007 */
[----:B------:R-:W-:Y:S02]  /*7520*/  F2FP.SATFINITE.E4M3.F32.PACK_AB_MERGE_C R20, R21, R20, R22 ;  /* 0x000000141514723e */ /* 0x000fe40004807016 */
[----:B------:R-:W-:Y:S01]  /*7530*/  F2FP.SATFINITE.E4M3.F32.PACK_AB_MERGE_C R3, R27, R3, RZ ;  /* 0x000000031b03723e */ /* 0x000fe200048070ff */
[----:B------:R1:W-:Y:S01]  /*7540*/  STS.128 [R79+UR44+0x1200], R4 ;  /* 0x001200044f007988 */ /* 0x0003e20008000c2c */
[----:B------:R-:W-:Y:S02]  /*7550*/  F2FP.SATFINITE.E4M3.F32.PACK_AB_MERGE_C R22, R31, R26, RZ ;  /* 0x0000001a1f16723e */ /* 0x000fe400048070ff */
[----:B------:R-:W-:Y:S02]  /*7560*/  F2FP.SATFINITE.E4M3.F32.PACK_AB_MERGE_C R23, R35, R30, RZ ;  /* 0x0000001e2317723e */ /* 0x000fe400048070ff */
[----:B------:R-:W-:Y:S02]  /*7570*/  F2FP.SATFINITE.E4M3.F32.PACK_AB_MERGE_C R21, R2, R0, R3 ;  /* 0x000000000215723e */ /* 0x000fe40004807003 */
[----:B------:R-:W-:Y:S02]  /*7580*/  F2FP.SATFINITE.E4M3.F32.PACK_AB_MERGE_C R22, R25, R24, R22 ;  /* 0x000000181916723e */ /* 0x000fe40004807016 */
[----:B------:R-:W-:Y:S05]  /*7590*/  F2FP.SATFINITE.E4M3.F32.PACK_AB_MERGE_C R23, R29, R28, R23 ;  /* 0x0000001c1d17723e */ /* 0x000fea0004807017 */
[----:B------:R1:W-:Y:S01]  /*75a0*/  STS.128 [R78+0x1010], R20 ;  /* 0x001010144e007388 */ /* 0x0003e20000000c00 */
[----:B------:R-:W-:Y:S01]  /*75b0*/  @!PT LDS RZ, [RZ] ;  /* 0x00000000fffff984 */ /* 0x000fe20000000800 */
[----:B------:R-:W-:Y:S01]  /*75c0*/  @!PT LDS RZ, [RZ] ;  /* 0x00000000fffff984 */ /* 0x000fe20000000800 */
[----:B------:R-:W-:Y:S01]  /*75d0*/  @!PT LDS RZ, [RZ] ;  /* 0x00000000fffff984 */ /* 0x000fe20000000800 */
[----:B------:R-:W-:Y:S01]  /*75e0*/  @!PT LDS RZ, [RZ] ;  /* 0x00000000fffff984 */ /* 0x000fe20000000800 */
[----:B------:R2:W-:Y:S07]  /*75f0*/  MEMBAR.ALL.CTA ;  /* 0x0000000000007992 */ /* 0x0005ee0000008000 */
[----:B--2---:R-:W2:Y:S02]  /*7600*/  FENCE.VIEW.ASYNC.S ;  /* 0x00000000000073c6 */ /* 0x004ea40000000000 */
[----:B--2---:R-:W-:Y:S06]  /*7610*/  BAR.SYNC.DEFER_BLOCKING 0x1, 0x80 ;  /* 0x0042000000007b1d */ /* 0x004fec0000010000 */
[----:B------:R-:W-:Y:S05]  /*7620*/  @P0 BRA `(.L_x_126) ;  /* 0x0000000000300947 */ /* 0x000fea0003800000 */
[----:B------:R-:W-:Y:S02]  /*7630*/  UIADD3 UR4, UPT, UPT, UR44, 0x1200, URZ ;  /* 0x000012002c047890 */ /* 0x000fe4000fffe0ff */
[----:B------:R-:W-:Y:S02]  /*7640*/  USHF.L.U32 UR9, UR45, 0x6, URZ ;  /* 0x000000062d097899 */ /* 0x000fe400080006ff */
[----:B------:R-:W-:Y:S02]  /*7650*/  USHF.L.U32 UR10, UR46, 0x6, URZ ;  /* 0x000000062e0a7899 */ /* 0x000fe400080006ff */
[----:B------:R-:W-:Y:S01]  /*7660*/  MOV R87, UR4 ;  /* 0x0000000400577c02 */ /* 0x000fe20008000f00 */
[----:B------:R-:W-:Y:S01]  /*7670*/  UIADD3 UR4, UP0, UPT, UR62, 0x680, URZ ;  /* 0x000006803e047890 */ /* 0x000fe2000ff1e0ff */
[----:B------:R-:W-:Y:S02]  /*7680*/  UMOV UR11, UR36 ;  /* 0x00000024000b7c82 */ /* 0x000fe40008000000 */
[----:B------:R-:W-:Y:S01]  /*7690*/  R2UR UR8, R87 ;  /* 0x00000000570872ca */ /* 0x000fe200000e0000 */
[----:B------:R-:W-:Y:S11]  /*76a0*/  UIADD3.X UR5, UPT, UPT, URZ, UR63, URZ, UP0, !UPT ;  /* 0x0000003fff057290 */ /* 0x000ff600087fe4ff */
[----:B------:R-:W-:Y:S01]  /*76b0*/  @!UPT UIADD3 URZ, UPT, UPT, URZ, URZ, URZ ;  /* 0x000000fffffff290 */ /* 0x000fe2000fffe0ff */
[----:B------:R2:W-:Y:S01]  /*76c0*/  UTMASTG.3D [UR8], [UR4] ;  /* 0x00000008040073b5 */ /* 0x0005e20008010000 */
[----:B------:R0:W-:Y:S01]  /*76d0*/  UTMACMDFLUSH ;  /* 0x00000000000079b7 */ /* 0x0001e20000000000 */
[----:B--2---:R-:W-:Y:S04]  /*76e0*/  DEPBAR.LE SB0, 0x0 ;  /* 0x000080000000791a */ /* 0x004fe80000000000 */
.L_x_126:
[----:B------:R-:W-:Y:S05]  /*76f0*/  BSYNC.RECONVERGENT B0 ;  /* 0x0000000000007941 */ /* 0x000fea0003800200 */
.L_x_125:
[----:B------:R-:W-:Y:S01]  /*7700*/  BAR.SYNC.DEFER_BLOCKING 0x1, 0x80 ;  /* 0x0042000000007b1d */ /* 0x000fe20000010000 */
[----:B------:R-:W-:Y:S01]  /*7710*/  ISETP.NE.AND P0, PT, R83, 0x2, PT ;  /* 0x000000025300780c */ /* 0x000fe20003f05270 */
[----:B------:R-:W-:Y:S01]  /*7720*/  UISETP.NE.AND UP0, UPT, UR47, URZ, UPT ;  /* 0x000000ff2f00728c */ /* 0x000fe2000bf05270 */
[----:B------:R-:W-:Y:S01]  /*7730*/  ISETP.NE.AND P1, PT, R36, 0x4, PT ;  /* 0x000000042400780c */ /* 0x000fe20003f25270 */
[----:B------:R-:W-:Y:S01]  /*7740*/  UIADD3 UR45, UPT, UPT, UR37, UR55, URZ ;  /* 0x00000037252d7290 */ /* 0x000fe2000fffe0ff */
[----:B------:R-:W-:Y:S01]  /*7750*/  SEL R2, RZ, 0x1, P0 ;  /* 0x00000001ff027807 */ /* 0x000fe20000000000 */
[----:B------:R-:W-:Y:S01]  /*7760*/  UIADD3 UR46, UPT, UPT, UR38, UR58, URZ ;  /* 0x0000003a262e7290 */ /* 0x000fe2000fffe0ff */
[----:B------:R-:W-:Y:S02]  /*7770*/  SEL R0, RZ, 0x1, P1 ;  /* 0x00000001ff007807 */ /* 0x000fe40000800000 */
[----:B------:R-:W-:Y:S02]  /*7780*/  LOP3.LUT R85, R85, R2, RZ, 0x3c, !PT ;  /* 0x0000000255557212 */ /* 0x000fe400078e3cff */
[----:B------:R-:W-:Y:S02]  /*7790*/  LOP3.LUT R86, R86, R0, RZ, 0x3c, !PT ;  /* 0x0000000056567212 */ /* 0x000fe400078e3cff */
[----:B------:R-:W-:Y:S02]  /*77a0*/  SEL R83, R83, RZ, P0 ;  /* 0x000000ff53537207 */ /* 0x000fe40000000000 */
[----:B------:R-:W-:Y:S01]  /*77b0*/  SEL R36, R36, RZ, P1 ;  /* 0x000000ff24247207 */ /* 0x000fe20000800000 */
[----:B------:R-:W-:Y:S01]  /*77c0*/  UMOV UR36, UR54 ;  /* 0x0000003600247c82 */ /* 0x000fe20008000000 */
[----:B------:R-:W-:Y:S05]  /*77d0*/  BRA.U UP0, `(.L_x_127) ;  /* 0xffffffe500487547 */ /* 0x000fea000b83ffff */
[----:B------:R-:W-:Y:S05]  /*77e0*/  EXIT ;  /* 0x000000000000794d */ /* 0x000fea0003800000 */
.L_x_25:
[----:B-1----:R1:W2:Y:S02]  /*77f0*/  SYNCS.PHASECHK.TRANS64.TRYWAIT P0, [R0+URZ+0x1b0], R2 ;  /* 0x0001b002000075a7 */ /* 0x0022a400080011ff */
[----:B--2---:R-:W-:Y:S05]  /*7800*/  @!P0 NANOSLEEP.SYNCS 0x989680 ;  /* 0x009896800000895d */ /* 0x004fea0003900000 */
[----:B------:R-:W2:Y:S02]  /*7810*/  @!P0 SYNCS.PHASECHK.TRANS64 P0, [R0+URZ+0x1b0], R2 ;  /* 0x0001b002000085a7 */ /* 0x000ea400080010ff */
[----:B--2---:R-:W-:Y:S05]  /*7820*/  @!P0 BRA `(.L_x_25) ;  /* 0xfffffffc00f08947 */ /* 0x004fea000383ffff */
[----:B------:R-:W-:Y:S05]  /*7830*/  BRA `(.L_x_128) ;  /* 0xffffffa000fc7947 */ /* 0x000fea000383ffff */
.L_x_28:
[----:B-1----:R-:W-:-:S07]  /*7840*/  MOV R0, UR33 ;  /* 0x0000002100007c02 */ /* 0x002fce0008000f00 */
.L_x_129:
[----:B-1----:R1:W2:Y:S02]  /*7850*/  SYNCS.PHASECHK.TRANS64.TRYWAIT P0, [R0+URZ+0x90], R3 ;  /* 0x00009003000075a7 */ /* 0x0022a400080011ff */
[----:B--2---:R-:W-:Y:S05]  /*7860*/  @!P0 NANOSLEEP.SYNCS 0x989680 ;  /* 0x009896800000895d */ /* 0x004fea0003900000 */
[----:B------:R-:W2:Y:S02]  /*7870*/  @!P0 SYNCS.PHASECHK.TRANS64 P0, [R0+URZ+0x90], R3 ;  /* 0x00009003000085a7 */ /* 0x000ea400080010ff */
[----:B--2---:R-:W-:Y:S05]  /*7880*/  @!P0 BRA `(.L_x_129) ;  /* 0xfffffffc00f08947 */ /* 0x004fea000383ffff */
[----:B------:R-:W-:Y:S05]  /*7890*/  BRA `(.L_x_27) ;  /* 0xffffffa4004c7947 */ /* 0x000fea000383ffff */
.L_x_35:
[----:B-1----:R-:W-:-:S07]  /*78a0*/  MOV R0, UR17 ;  /* 0x0000001100007c02 */ /* 0x002fce0008000f00 */
.L_x_130:
[----:B-1----:R1:W2:Y:S02]  /*78b0*/  SYNCS.PHASECHK.TRANS64.TRYWAIT P0, [R0+URZ+0x90], R3 ;  /* 0x00009003000075a7 */ /* 0x0022a400080011ff */
[----:B--2---:R-:W-:Y:S05]  /*78c0*/  @!P0 NANOSLEEP.SYNCS 0x989680 ;  /* 0x009896800000895d */ /* 0x004fea0003900000 */
[----:B------:R-:W2:Y:S02]  /*78d0*/  @!P0 SYNCS.PHASECHK.TRANS64 P0, [R0+URZ+0x90], R3 ;  /* 0x00009003000085a7 */ /* 0x000ea400080010ff */
[----:B--2---:R-:W-:Y:S05]  /*78e0*/  @!P0 BRA `(.L_x_130) ;  /* 0xfffffffc00f08947 */ /* 0x004fea000383ffff */
[----:B------:R-:W-:Y:S05]  /*78f0*/  BRA `(.L_x_34) ;  /* 0xffffffa8000c7947 */ /* 0x000fea000383ffff */
.L_x_40:
[----:B-1----:R1:W2:Y:S02]  /*7900*/  SYNCS.PHASECHK.TRANS64.TRYWAIT P0, [R3+URZ+0x140], R0 ;  /* 0x00014000030075a7 */ /* 0x0022a400080011ff */
[----:B--2---:R-:W-:Y:S05]  /*7910*/  @!P0 NANOSLEEP.SYNCS 0x989680 ;  /* 0x009896800000895d */ /* 0x004fea0003900000 */
[----:B------:R-:W2:Y:S02]  /*7920*/  @!P0 SYNCS.PHASECHK.TRANS64 P0, [R3+URZ+0x140], R0 ;  /* 0x00014000030085a7 */ /* 0x000ea400080010ff */
[----:B--2---:R-:W-:Y:S05]  /*7930*/  @!P0 BRA `(.L_x_40) ;  /* 0xfffffffc00f08947 */ /* 0x004fea000383ffff */
[----:B------:R-:W-:Y:S05]  /*7940*/  BRA `(.L_x_131) ;  /* 0xffffffa800b07947 */ /* 0x000fea000383ffff */
.L_x_44:
[----:B------:R-:W-:-:S07]  /*7950*/  MOV R0, UR4 ;  /* 0x0000000400007c02 */ /* 0x000fce0008000f00 */
.L_x_132:
[----:B-1----:R1:W2:Y:S02]  /*7960*/  SYNCS.PHASECHK.TRANS64.TRYWAIT P0, [R0+URZ], R2 ;  /* 0x00000002000075a7 */ /* 0x0022a400080011ff */
[----:B--2---:R-:W-:Y:S05]  /*7970*/  @!P0 NANOSLEEP.SYNCS 0x989680 ;  /* 0x009896800000895d */ /* 0x004fea0003900000 */
[----:B------:R-:W2:Y:S02]  /*7980*/  @!P0 SYNCS.PHASECHK.TRANS64 P0, [R0+URZ], R2 ;  /* 0x00000002000085a7 */ /* 0x000ea400080010ff */
[----:B--2---:R-:W-:Y:S05]  /*7990*/  @!P0 BRA `(.L_x_132) ;  /* 0xfffffffc00f08947 */ /* 0x004fea000383ffff */
[----:B------:R-:W-:Y:S05]  /*79a0*/  BRA `(.L_x_133) ;  /* 0xffffffb000547947 */ /* 0x000fea000383ffff */
.L_x_45:
[----:B------:R-:W-:-:S07]  /*79b0*/  MOV R0, UR5 ;  /* 0x0000000500007c02 */ /* 0x000fce0008000f00 */
.L_x_134:
[----:B-1----:R1:W2:Y:S02]  /*79c0*/  SYNCS.PHASECHK.TRANS64.TRYWAIT P0, [R0+URZ], R3 ;  /* 0x00000003000075a7 */ /* 0x0022a400080011ff */
[----:B--2---:R-:W-:Y:S05]  /*79d0*/  @!P0 NANOSLEEP.SYNCS 0x989680 ;  /* 0x009896800000895d */ /* 0x004fea0003900000 */
[----:B------:R-:W2:Y:S02]  /*79e0*/  @!P0 SYNCS.PHASECHK.TRANS64 P0, [R0+URZ], R3 ;  /* 0x00000003000085a7 */ /* 0x000ea400080010ff */
[----:B--2---:R-:W-:Y:S05]  /*79f0*/  @!P0 BRA `(.L_x_134) ;  /* 0xfffffffc00f08947 */ /* 0x004fea000383ffff */
[----:B------:R-:W-:Y:S05]  /*7a00*/  BRA `(.L_x_135) ;  /* 0xffffffb000607947 */ /* 0x000fea000383ffff */
.L_x_46:
[----:B------:R-:W-:-:S07]  /*7a10*/  MOV R0, UR5 ;  /* 0x0000000500007c02 */ /* 0x000fce0008000f00 */
.L_x_136:
[----:B-1----:R1:W2:Y:S02]  /*7a20*/  SYNCS.PHASECHK.TRANS64.TRYWAIT P0, [R0+URZ], R3 ;  /* 0x00000003000075a7 */ /* 0x0022a400080011ff */
[----:B--2---:R-:W-:Y:S05]  /*7a30*/  @!P0 NANOSLEEP.SYNCS 0x989680 ;  /* 0x009896800000895d */ /* 0x004fea0003900000 */
[----:B------:R-:W2:Y:S02]  /*7a40*/  @!P0 SYNCS.PHASECHK.TRANS64 P0, [R0+URZ], R3 ;  /* 0x00000003000085a7 */ /* 0x000ea400080010ff */
[----:B--2---:R-:W-:Y:S05]  /*7a50*/  @!P0 BRA `(.L_x_136) ;  /* 0xfffffffc00f08947 */ /* 0x004fea000383ffff */
[----:B------:R-:W-:Y:S05]  /*7a60*/  BRA `(.L_x_137) ;  /* 0xffffffb0006c7947 */ /* 0x000fea000383ffff */
.L_x_47:
[----:B------:R-:W-:-:S07]  /*7a70*/  MOV R0, UR5 ;  /* 0x0000000500007c02 */ /* 0x000fce0008000f00 */
.L_x_138:
[----:B-1----:R1:W2:Y:S02]  /*7a80*/  SYNCS.PHASECHK.TRANS64.TRYWAIT P0, [R0+URZ], R3 ;  /* 0x00000003000075a7 */ /* 0x0022a400080011ff */
[----:B--2---:R-:W-:Y:S05]  /*7a90*/  @!P0 NANOSLEEP.SYNCS 0x989680 ;  /* 0x009896800000895d */ /* 0x004fea0003900000 */
[----:B------:R-:W2:Y:S02]  /*7aa0*/  @!P0 SYNCS.PHASECHK.TRANS64 P0, [R0+URZ], R3 ;  /* 0x00000003000085a7 */ /* 0x000ea400080010ff */
[----:B--2---:R-:W-:Y:S05]  /*7ab0*/  @!P0 BRA `(.L_x_138) ;  /* 0xfffffffc00f08947 */ /* 0x004fea000383ffff */
[----:B------:R-:W-:Y:S05]  /*7ac0*/  BRA `(.L_x_139) ;  /* 0xffffffb000787947 */ /* 0x000fea000383ffff */
.L_x_48:
[----:B------:R-:W-:-:S07]  /*7ad0*/  MOV R0, UR5 ;  /* 0x0000000500007c02 */ /* 0x000fce0008000f00 */
.L_x_140:
[----:B-1----:R1:W2:Y:S02]  /*7ae0*/  SYNCS.PHASECHK.TRANS64.TRYWAIT P0, [R0+URZ], R3 ;  /* 0x00000003000075a7 */ /* 0x0022a400080011ff */
[----:B--2---:R-:W-:Y:S05]  /*7af0*/  @!P0 NANOSLEEP.SYNCS 0x989680 ;  /* 0x009896800000895d */ /* 0x004fea0003900000 */
[----:B------:R-:W2:Y:S02]  /*7b00*/  @!P0 SYNCS.PHASECHK.TRANS64 P0, [R0+URZ], R3 ;  /* 0x00000003000085a7 */ /* 0x000ea400080010ff */
[----:B--2---:R-:W-:Y:S05]  /*7b10*/  @!P0 BRA `(.L_x_140) ;  /* 0xfffffffc00f08947 */ /* 0x004fea000383ffff */
[----:B------:R-:W-:Y:S05]  /*7b20*/  BRA `(.L_x_141) ;  /* 0xffffffb000847947 */ /* 0x000fea000383ffff */
.L_x_49:
[----:B------:R-:W-:-:S07]  /*7b30*/  MOV R0, UR5 ;  /* 0x0000000500007c02 */ /* 0x000fce0008000f00 */
.L_x_142:
[----:B-1----:R1:W2:Y:S02]  /*7b40*/  SYNCS.PHASECHK.TRANS64.TRYWAIT P0, [R0+URZ], R3 ;  /* 0x00000003000075a7 */ /* 0x0022a400080011ff */
[----:B--2---:R-:W-:Y:S05]  /*7b50*/  @!P0 NANOSLEEP.SYNCS 0x989680 ;  /* 0x009896800000895d */ /* 0x004fea0003900000 */
[----:B------:R-:W2:Y:S02]  /*7b60*/  @!P0 SYNCS.PHASECHK.TRANS64 P0, [R0+URZ], R3 ;  /* 0x00000003000085a7 */ /* 0x000ea400080010ff */
[----:B--2---:R-:W-:Y:S05]  /*7b70*/  @!P0 BRA `(.L_x_142) ;  /* 0xfffffffc00f08947 */ /* 0x004fea000383ffff */
[----:B------:R-:W-:Y:S05]  /*7b80*/  BRA `(.L_x_143) ;  /* 0xffffffb000907947 */ /* 0x000fea000383ffff */
.L_x_50:
[----:B------:R-:W-:-:S07]  /*7b90*/  MOV R0, UR5 ;  /* 0x0000000500007c02 */ /* 0x000fce0008000f00 */
.L_x_144:
[----:B-1----:R1:W2:Y:S02]  /*7ba0*/  SYNCS.PHASECHK.TRANS64.TRYWAIT P0, [R0+URZ], R3 ;  /* 0x00000003000075a7 */ /* 0x0022a400080011ff */
[----:B--2---:R-:W-:Y:S05]  /*7bb0*/  @!P0 NANOSLEEP.SYNCS 0x989680 ;  /* 0x009896800000895d */ /* 0x004fea0003900000 */
[----:B------:R-:W2:Y:S02]  /*7bc0*/  @!P0 SYNCS.PHASECHK.TRANS64 P0, [R0+URZ], R3 ;  /* 0x00000003000085a7 */ /* 0x000ea400080010ff */
[----:B--2---:R-:W-:Y:S05]  /*7bd0*/  @!P0 BRA `(.L_x_144) ;  /* 0xfffffffc00f08947 */ /* 0x004fea000383ffff */
[----:B------:R-:W-:Y:S05]  /*7be0*/  BRA `(.L_x_145) ;  /* 0xffffffb0009c7947 */ /* 0x000fea000383ffff */
.L_x_51:
[----:B------:R-:W-:-:S07]  /*7bf0*/  MOV R0, UR5 ;  /* 0x0000000500007c02 */ /* 0x000fce0008000f00 */
.L_x_146:
[----:B-1----:R1:W2:Y:S02]  /*7c00*/  SYNCS.PHASECHK.TRANS64.TRYWAIT P0, [R0+URZ], R3 ;  /* 0x00000003000075a7 */ /* 0x0022a400080011ff */
[----:B--2---:R-:W-:Y:S05]  /*7c10*/  @!P0 NANOSLEEP.SYNCS 0x989680 ;  /* 0x009896800000895d */ /* 0x004fea0003900000 */
[----:B------:R-:W2:Y:S02]  /*7c20*/  @!P0 SYNCS.PHASECHK.TRANS64 P0, [R0+URZ], R3 ;  /* 0x00000003000085a7 */ /* 0x000ea400080010ff */
[----:B--2---:R-:W-:Y:S05]  /*7c30*/  @!P0 BRA `(.L_x_146) ;  /* 0xfffffffc00f08947 */ /* 0x004fea000383ffff */
[----:B------:R-:W-:Y:S05]  /*7c40*/  BRA `(.L_x_147) ;  /* 0xffffffb000a87947 */ /* 0x000fea000383ffff */
.L_x_52:
[----:B------:R-:W-:-:S07]  /*7c50*/  MOV R0, UR5 ;  /* 0x0000000500007c02 */ /* 0x000fce0008000f00 */
.L_x_148:
[----:B-1----:R1:W2:Y:S02]  /*7c60*/  SYNCS.PHASECHK.TRANS64.TRYWAIT P0, [R0+URZ], R3 ;  /* 0x00000003000075a7 */ /* 0x0022a400080011ff */
[----:B--2---:R-:W-:Y:S05]  /*7c70*/  @!P0 NANOSLEEP.SYNCS 0x989680 ;  /* 0x009896800000895d */ /* 0x004fea0003900000 */
[----:B------:R-:W2:Y:S02]  /*7c80*/  @!P0 SYNCS.PHASECHK.TRANS64 P0, [R0+URZ], R3 ;  /* 0x00000003000085a7 */ /* 0x000ea400080010ff */
[----:B--2---:R-:W-:Y:S05]  /*7c90*/  @!P0 BRA `(.L_x_148) ;  /* 0xfffffffc00f08947 */ /* 0x004fea000383ffff */
[----:B------:R-:W-:Y:S05]  /*7ca0*/  BRA `(.L_x_149) ;  /* 0xffffffb000b47947 */ /* 0x000fea000383ffff */
.L_x_53:
[----:B------:R-:W-:-:S07]  /*7cb0*/  MOV R0, UR5 ;  /* 0x0000000500007c02 */ /* 0x000fce0008000f00 */
.L_x_150:
[----:B-1----:R1:W2:Y:S02]  /*7cc0*/  SYNCS.PHASECHK.TRANS64.TRYWAIT P0, [R0+URZ], R3 ;  /* 0x00000003000075a7 */ /* 0x0022a400080011ff */
[----:B--2---:R-:W-:Y:S05]  /*7cd0*/  @!P0 NANOSLEEP.SYNCS 0x989680 ;  /* 0x009896800000895d */ /* 0x004fea0003900000 */
[----:B------:R-:W2:Y:S02]  /*7ce0*/  @!P0 SYNCS.PHASECHK.TRANS64 P0, [R0+URZ], R3 ;  /* 0x00000003000085a7 */ /* 0x000ea400080010ff */
[----:B--2---:R-:W-:Y:S05]  /*7cf0*/  @!P0 BRA `(.L_x_150) ;  /* 0xfffffffc00f08947 */ /* 0x004fea000383ffff */
[----:B------:R-:W-:Y:S05]  /*7d00*/  BRA `(.L_x_151) ;  /* 0xffffffb000c07947 */ /* 0x000fea000383ffff */
.L_x_54:
[----:B------:R-:W-:-:S07]  /*7d10*/  MOV R0, UR5 ;  /* 0x0000000500007c02 */ /* 0x000fce0008000f00 */
.L_x_152:
[----:B-1----:R1:W2:Y:S02]  /*7d20*/  SYNCS.PHASECHK.TRANS64.TRYWAIT P0, [R0+URZ], R3 ;  /* 0x00000003000075a7 */ /* 0x0022a400080011ff */
[----:B--2---:R-:W-:Y:S05]  /*7d30*/  @!P0 NANOSLEEP.SYNCS 0x989680 ;  /* 0x009896800000895d */ /* 0x004fea0003900000 */
[----:B------:R-:W2:Y:S02]  /*7d40*/  @!P0 SYNCS.PHASECHK.TRANS64 P0, [R0+URZ], R3 ;  /* 0x00000003000085a7 */ /* 0x000ea400080010ff */
[----:B--2---:R-:W-:Y:S05]  /*7d50*/  @!P0 BRA `(.L_x_152) ;  /* 0xfffffffc00f08947 */ /* 0x004fea000383ffff */
[----:B------:R-:W-:Y:S05]  /*7d60*/  BRA `(.L_x_153) ;  /* 0xffffffb000cc7947 */ /* 0x000fea000383ffff */
.L_x_55:
[----:B------:R-:W-:-:S07]  /*7d70*/  MOV R0, UR5 ;  /* 0x0000000500007c02 */ /* 0x000fce0008000f00 */
.L_x_154:
[----:B-1----:R1:W2:Y:S02]  /*7d80*/  SYNCS.PHASECHK.TRANS64.TRYWAIT P0, [R0+URZ], R3 ;  /* 0x00000003000075a7 */ /* 0x0022a400080011ff */
[----:B--2---:R-:W-:Y:S05]  /*7d90*/  @!P0 NANOSLEEP.SYNCS 0x989680 ;  /* 0x009896800000895d */ /* 0x004fea0003900000 */
[----:B------:R-:W2:Y:S02]  /*7da0*/  @!P0 SYNCS.PHASECHK.TRANS64 P0, [R0+URZ], R3 ;  /* 0x00000003000085a7 */ /* 0x000ea400080010ff */
[----:B--2---:R-:W-:Y:S05]  /*7db0*/  @!P0 BRA `(.L_x_154) ;  /* 0xfffffffc00f08947 */ /* 0x004fea000383ffff */
[----:B------:R-:W-:Y:S05]  /*7dc0*/  BRA `(.L_x_155) ;  /* 0xffffffb000d87947 */ /* 0x000fea000383ffff */
.L_x_56:
[----:B------:R-:W-:-:S07]  /*7dd0*/  MOV R0, UR5 ;  /* 0x0000000500007c02 */ /* 0x000fce0008000f00 */
.L_x_156:
[----:B-1----:R1:W2:Y:S02]  /*7de0*/  SYNCS.PHASECHK.TRANS64.TRYWAIT P0, [R0+URZ], R3 ;  /* 0x00000003000075a7 */ /* 0x0022a400080011ff */
[----:B--2---:R-:W-:Y:S05]  /*7df0*/  @!P0 NANOSLEEP.SYNCS 0x989680 ;  /* 0x009896800000895d */ /* 0x004fea0003900000 */
[----:B------:R-:W2:Y:S02]  /*7e00*/  @!P0 SYNCS.PHASECHK.TRANS64 P0, [R0+URZ], R3 ;  /* 0x00000003000085a7 */ /* 0x000ea400080010ff */
[----:B--2---:R-:W-:Y:S05]  /*7e10*/  @!P0 BRA `(.L_x_156) ;  /* 0xfffffffc00f08947 */ /* 0x004fea000383ffff */
[----:B------:R-:W-:Y:S05]  /*7e20*/  BRA `(.L_x_157) ;  /* 0xffffffb000e47947 */ /* 0x000fea000383ffff */
.L_x_57:
[----:B------:R-:W-:-:S07]  /*7e30*/  MOV R0, UR5 ;  /* 0x0000000500007c02 */ /* 0x000fce0008000f00 */
.L_x_158:
[----:B-1----:R1:W2:Y:S02]  /*7e40*/  SYNCS.PHASECHK.TRANS64.TRYWAIT P0, [R0+URZ], R3 ;  /* 0x00000003000075a7 */ /* 0x0022a400080011ff */
[----:B--2---:R-:W-:Y:S05]  /*7e50*/  @!P0 NANOSLEEP.SYNCS 0x989680 ;  /* 0x009896800000895d */ /* 0x004fea0003900000 */
[----:B------:R-:W2:Y:S02]  /*7e60*/  @!P0 SYNCS.PHASECHK.TRANS64 P0, [R0+URZ], R3 ;  /* 0x00000003000085a7 */ /* 0x000ea400080010ff */
[----:B--2---:R-:W-:Y:S05]  /*7e70*/  @!P0 BRA `(.L_x_158) ;  /* 0xfffffffc00f08947 */ /* 0x004fea000383ffff */
[----:B------:R-:W-:Y:S05]  /*7e80*/  BRA `(.L_x_159) ;  /* 0xffffffb000f07947 */ /* 0x000fea000383ffff */
.L_x_58:
[----:B------:R-:W-:-:S07]  /*7e90*/  MOV R0, UR5 ;  /* 0x0000000500007c02 */ /* 0x000fce0008000f00 */
.L_x_160:
[----:B-1----:R1:W2:Y:S02]  /*7ea0*/  SYNCS.PHASECHK.TRANS64.TRYWAIT P0, [R0+URZ], R3 ;  /* 0x00000003000075a7 */ /* 0x0022a400080011ff */
[----:B--2---:R-:W-:Y:S05]  /*7eb0*/  @!P0 NANOSLEEP.SYNCS 0x989680 ;  /* 0x009896800000895d */ /* 0x004fea0003900000 */
[----:B------:R-:W2:Y:S02]  /*7ec0*/  @!P0 SYNCS.PHASECHK.TRANS64 P0, [R0+URZ], R3 ;  /* 0x00000003000085a7 */ /* 0x000ea400080010ff */
[----:B--2---:R-:W-:Y:S05]  /*7ed0*/  @!P0 BRA `(.L_x_160) ;  /* 0xfffffffc00f08947 */ /* 0x004fea000383ffff */
[----:B------:R-:W-:Y:S05]  /*7ee0*/  BRA `(.L_x_161) ;  /* 0xffffffb000fc7947 */ /* 0x000fea000383ffff */
.L_x_59:
[----:B------:R-:W-:-:S07]  /*7ef0*/  MOV R0, UR5 ;  /* 0x0000000500007c02 */ /* 0x000fce0008000f00 */
.L_x_162:
[----:B-1----:R1:W2:Y:S02]  /*7f00*/  SYNCS.PHASECHK.TRANS64.TRYWAIT P0, [R0+URZ], R3 ;  /* 0x00000003000075a7 */ /* 0x0022a400080011ff */
[----:B--2---:R-:W-:Y:S05]  /*7f10*/  @!P0 NANOSLEEP.SYNCS 0x989680 ;  /* 0x009896800000895d */ /* 0x004fea0003900000 */
[----:B------:R-:W2:Y:S02]  /*7f20*/  @!P0 SYNCS.PHASECHK.TRANS64 P0, [R0+URZ], R3 ;  /* 0x00000003000085a7 */ /* 0x000ea400080010ff */
[----:B--2---:R-:W-:Y:S05]  /*7f30*/  @!P0 BRA `(.L_x_162) ;  /* 0xfffffffc00f08947 */ /* 0x004fea000383ffff */
[----:B------:R-:W-:Y:S05]  /*7f40*/  BRA `(.L_x_163) ;  /* 0xffffffb400087947 */ /* 0x000fea000383ffff */
.L_x_60:
[----:B------:R-:W-:-:S07]  /*7f50*/  MOV R0, UR5 ;  /* 0x0000000500007c02 */ /* 0x000fce0008000f00 */
.L_x_164:
[----:B-1----:R1:W2:Y:S02]  /*7f60*/  SYNCS.PHASECHK.TRANS64.TRYWAIT P0, [R0+URZ], R3 ;  /* 0x00000003000075a7 */ /* 0x0022a400080011ff */
[----:B--2---:R-:W-:Y:S05]  /*7f70*/  @!P0 NANOSLEEP.SYNCS 0x989680 ;  /* 0x009896800000895d */ /* 0x004fea0003900000 */
[----:B------:R-:W2:Y:S02]  /*7f80*/  @!P0 SYNCS.PHASECHK.TRANS64 P0, [R0+URZ], R3 ;  /* 0x00000003000085a7 */ /* 0x000ea400080010ff */
[----:B--2---:R-:W-:Y:S05]  /*7f90*/  @!P0 BRA `(.L_x_164) ;  /* 0xfffffffc00f08947 */ /* 0x004fea000383ffff */
[----:B------:R-:W-:Y:S05]  /*7fa0*/  BRA `(.L_x_165) ;  /* 0xffffffb400147947 */ /* 0x000fea000383ffff */
.L_x_63:
[----:B-1----:R1:W2:Y:S02]  /*7fb0*/  SYNCS.PHASECHK.TRANS64.TRYWAIT P0, [R2+URZ+0x1a0], R4 ;  /* 0x0001a004020075a7 */ /* 0x0022a400080011ff */
[----:B--2---:R-:W-:Y:S05]  /*7fc0*/  @!P0 NANOSLEEP.SYNCS 0x989680 ;  /* 0x009896800000895d */ /* 0x004fea0003900000 */
[----:B------:R-:W2:Y:S02]  /*7fd0*/  @!P0 SYNCS.PHASECHK.TRANS64 P0, [R2+URZ+0x1a0], R4 ;  /* 0x0001a004020085a7 */ /* 0x000ea400080010ff */
[----:B--2---:R-:W-:Y:S05]  /*7fe0*/  @!P0 BRA `(.L_x_63) ;  /* 0xfffffffc00f08947 */ /* 0x004fea000383ffff */
[----:B------:R-:W-:Y:S05]  /*7ff0*/  BRA `(.L_x_166) ;  /* 0xffffffb400787947 */ /* 0x000fea000383ffff */
.L_x_64:
[----:B------:R-:W-:-:S07]  /*8000*/  MOV R2, UR4 ;  /* 0x0000000400027c02 */ /* 0x000fce0008000f00 */
.L_x_167:
[----:B-1----:R1:W2:Y:S02]  /*8010*/  SYNCS.PHASECHK.TRANS64.TRYWAIT P0, [R2+URZ+0x150], R5 ;  /* 0x00015005020075a7 */ /* 0x0022a400080011ff */
[----:B--2---:R-:W-:Y:S05]  /*8020*/  @!P0 NANOSLEEP.SYNCS 0x989680 ;  /* 0x009896800000895d */ /* 0x004fea0003900000 */
[----:B------:R-:W2:Y:S02]  /*8030*/  @!P0 SYNCS.PHASECHK.TRANS64 P0, [R2+URZ+0x150], R5 ;  /* 0x00015005020085a7 */ /* 0x000ea400080010ff */
[----:B--2---:R-:W-:Y:S05]  /*8040*/  @!P0 BRA `(.L_x_167) ;  /* 0xfffffffc00f08947 */ /* 0x004fea000383ffff */
[----:B------:R-:W-:Y:S05]  /*8050*/  BRA `(.L_x_168) ;  /* 0xffffffb400887947 */ /* 0x000fea000383ffff */
.L_x_65:
[----:B-1----:R1:W2:Y:S02]  /*8060*/  SYNCS.PHASECHK.TRANS64.TRYWAIT P1, [R2+URZ+0x140], R4 ;  /* 0x00014004020075a7 */ /* 0x0022a400080211ff */
[----:B--2---:R-:W-:Y:S05]  /*8070*/  @!P1 NANOSLEEP.SYNCS 0x989680 ;  /* 0x009896800000995d */ /* 0x004fea0003900000 */
[----:B------:R-:W2:Y:S02]  /*8080*/  @!P1 SYNCS.PHASECHK.TRANS64 P1, [R2+URZ+0x140], R4 ;  /* 0x00014004020095a7 */ /* 0x000ea400080210ff */
[----:B--2---:R-:W-:Y:S05]  /*8090*/  @!P1 BRA `(.L_x_65) ;  /* 0xfffffffc00f09947 */ /* 0x004fea000383ffff */
[----:B------:R-:W-:Y:S05]  /*80a0*/  BRA `(.L_x_169) ;  /* 0xffffffb400b87947 */ /* 0x000fea000383ffff */
.L_x_68:
[----:B------:R-:W-:-:S07]  /*80b0*/  MOV R0, UR4 ;  /* 0x0000000400007c02 */ /* 0x000fce0008000f00 */
.L_x_170:
[----:B-1----:R1:W2:Y:S02]  /*80c0*/  SYNCS.PHASECHK.TRANS64.TRYWAIT P0, [R0+URZ+0x150], R2 ;  /* 0x00015002000075a7 */ /* 0x0022a400080011ff */
[----:B--2---:R-:W-:Y:S05]  /*80d0*/  @!P0 NANOSLEEP.SYNCS 0x989680 ;  /* 0x009896800000895d */ /* 0x004fea0003900000 */
[----:B------:R-:W2:Y:S02]  /*80e0*/  @!P0 SYNCS.PHASECHK.TRANS64 P0, [R0+URZ+0x150], R2 ;  /* 0x00015002000085a7 */ /* 0x000ea400080010ff */
[----:B--2---:R-:W-:Y:S05]  /*80f0*/  @!P0 BRA `(.L_x_170) ;  /* 0xfffffffc00f08947 */ /* 0x004fea000383ffff */
[----:B------:R-:W-:Y:S05]  /*8100*/  BRA `(.L_x_67) ;  /* 0xffffffb8000c7947 */ /* 0x000fea000383ffff */
.L_x_77:
[----:B-1----:R-:W-:-:S04]  /*8110*/  MOV R5, UR5 ;  /* 0x0000000500057c02 */ /* 0x002fc80008000f00 */
[----:B------:R1:W2:Y:S03]  /*8120*/  SYNCS.PHASECHK.TRANS64.TRYWAIT P0, [R5+URZ+0x8], R6 ;  /* 0x00000806050075a7 */ /* 0x0002a600080011ff */
[----:B--2---:R-:W-:Y:S05]  /*8130*/  @!P0 NANOSLEEP.SYNCS 0x989680 ;  /* 0x009896800000895d */ /* 0x004fea0003900000 */
[----:B------:R-:W2:Y:S02]  /*8140*/  @!P0 SYNCS.PHASECHK.TRANS64 P0, [R5+URZ+0x8], R6 ;  /* 0x00000806050085a7 */ /* 0x000ea400080010ff */
[----:B--2---:R-:W-:Y:S05]  /*8150*/  @!P0 BRA `(.L_x_77) ;  /* 0xfffffffc00ec8947 */ /* 0x004fea000383ffff */
[----:B------:R-:W-:Y:S05]  /*8160*/  BRA `(.L_x_76) ;  /* 0xffffffb800c47947 */ /* 0x000fea000383ffff */
.L_x_79:
[----:B------:R-:W-:Y:S01]  /*8170*/  BSSY B0, `(.L_x_171) ;  /* 0x0000006000007945 */ /* 0x000fe20003800000 */
[----:B------:R-:W-:-:S07]  /*8180*/  MOV R15, 0xffffffff ;  /* 0xffffffff000f7802 */ /* 0x000fce0000000f00 */
[----:B-1---5:R-:W-:Y:S05]  /*8190*/  WARPSYNC.COLLECTIVE R15, `(.L_x_172) ;  /* 0x000000000f0c7348 */ /* 0x022fea0003c00000 */
[----:B------:R-:W-:Y:S02]  /*81a0*/  ELECT P6, UR79, PT ;  /* 0x00000000004f782f */ /* 0x000fe400038c0000 */
[----:B------:R-:W-:Y:S01]  /*81b0*/  MOV R14, UR79 ;  /* 0x0000004f000e7c02 */ /* 0x000fe20008000f00 */
[----:B-1---5:R-:W-:Y:S10]  /*81c0*/  ENDCOLLECTIVE ;  /* 0x000000000000791b */ /* 0x022ff40003800000 */
.L_x_172:
[----:B------:R-:W-:Y:S05]  /*81d0*/  BSYNC B0 ;  /* 0x0000000000007941 */ /* 0x000fea0003800000 */
.L_x_171:
[----:B------:R-:W-:Y:S01]  /*81e0*/  PLOP3.LUT P0, PT, P6, PT, PT, 0x80, 0x8 ;  /* 0x000000000008781c */ /* 0x000fe2000370f070 */
[----:B------:R-:W-:-:S12]  /*81f0*/  BRA `(.L_x_173) ;  /* 0xffffffb800f07947 */ /* 0x000fd8000383ffff */
.L_x_81:
[----:B-1----:R-:W-:-:S04]  /*8200*/  MOV R0, UR5 ;  /* 0x0000000500007c02 */ /* 0x002fc80008000f00 */
[----:B------:R1:W2:Y:S03]  /*8210*/  SYNCS.PHASECHK.TRANS64.TRYWAIT P0, [R0+URZ+0x8], R4 ;  /* 0x00000804000075a7 */ /* 0x0002a600080011ff */
[----:B--2---:R-:W-:Y:S05]  /*8220*/  @!P0 NANOSLEEP.SYNCS 0x989680 ;  /* 0x009896800000895d */ /* 0x004fea0003900000 */
[----:B------:R-:W2:Y:S02]  /*8230*/  @!P0 SYNCS.PHASECHK.TRANS64 P0, [R0+URZ+0x8], R4 ;  /* 0x00000804000085a7 */ /* 0x000ea400080010ff */
[----:B--2---:R-:W-:Y:S05]  /*8240*/  @!P0 BRA `(.L_x_81) ;  /* 0xfffffffc00ec8947 */ /* 0x004fea000383ffff */
[----:B------:R-:W-:Y:S05]  /*8250*/  BRA `(.L_x_80) ;  /* 0xffffffb800f47947 */ /* 0x000fea000383ffff */
.L_x_82:
[----:B-1----:R1:W2:Y:S02]  /*8260*/  SYNCS.PHASECHK.TRANS64.TRYWAIT P0, [R0+URZ+0x140], R4 ;  /* 0x00014004000075a7 */ /* 0x0022a400080011ff */
[----:B--2---:R-:W-:Y:S05]  /*8270*/  @!P0 NANOSLEEP.SYNCS 0x989680 ;  /* 0x009896800000895d */ /* 0x004fea0003900000 */
[----:B------:R-:W2:Y:S02]  /*8280*/  @!P0 SYNCS.PHASECHK.TRANS64 P0, [R0+URZ+0x140], R4 ;  /* 0x00014004000085a7 */ /* 0x000ea400080010ff */
[----:B--2---:R-:W-:Y:S05]  /*8290*/  @!P0 BRA `(.L_x_82) ;  /* 0xfffffffc00f08947 */ /* 0x004fea000383ffff */
[----:B------:R-:W-:Y:S05]  /*82a0*/  BRA `(.L_x_174) ;  /* 0xffffffbc00e07947 */ /* 0x000fea000383ffff */
.L_x_84:
[----:B------:R-:W-:-:S07]  /*82b0*/  MOV R0, UR31 ;  /* 0x0000001f00007c02 */ /* 0x000fce0008000f00 */
.L_x_175:
[----:B-1----:R1:W2:Y:S02]  /*82c0*/  SYNCS.PHASECHK.TRANS64.TRYWAIT P0, [R0+URZ+0x180], R4 ;  /* 0x00018004000075a7 */ /* 0x0022a400080011ff */
[----:B--2---:R-:W-:Y:S05]  /*82d0*/  @!P0 NANOSLEEP.SYNCS 0x989680 ;  /* 0x009896800000895d */ /* 0x004fea0003900000 */
[----:B------:R-:W2:Y:S02]  /*82e0*/  @!P0 SYNCS.PHASECHK.TRANS64 P0, [R0+URZ+0x180], R4 ;  /* 0x00018004000085a7 */ /* 0x000ea400080010ff */
[----:B--2---:R-:W-:Y:S05]  /*82f0*/  @!P0 BRA `(.L_x_175) ;  /* 0xfffffffc00f08947 */ /* 0x004fea000383ffff */
[----:B------:R-:W-:Y:S05]  /*8300*/  BRA `(.L_x_176) ;  /* 0xffffffc0002c7947 */ /* 0x000fea000383ffff */
.L_x_87:
[----:B------:R-:W-:Y:S07]  /*8310*/  MOV R0, UR5 ;  /* 0x0000000500007c02 */ /* 0x000fee0008000f00 */
.L_x_177:
[----:B-1----:R1:W2:Y:S02]  /*8320*/  SYNCS.PHASECHK.TRANS64.TRYWAIT P0, [R0+URZ], R4 ;  /* 0x00000004000075a7 */ /* 0x0022a400080011ff */
[----:B--2---:R-:W-:Y:S05]  /*8330*/  @!P0 NANOSLEEP.SYNCS 0x989680 ;  /* 0x009896800000895d */ /* 0x004fea0003900000 */
[----:B------:R-:W2:Y:S02]  /*8340*/  @!P0 SYNCS.PHASECHK.TRANS64 P0, [R0+URZ], R4 ;  /* 0x00000004000085a7 */ /* 0x000ea400080010ff */
[----:B--2---:R-:W-:Y:S05]  /*8350*/  @!P0 BRA `(.L_x_177) ;  /* 0xfffffffc00f08947 */ /* 0x004fea000383ffff */
[----:B------:R-:W-:Y:S05]  /*8360*/  BRA `(.L_x_86) ;  /* 0xffffffc000407947 */ /* 0x000fea000383ffff */
.L_x_91:
[----:B-1----:R-:W-:-:S07]  /*8370*/  MOV R0, UR4 ;  /* 0x0000000400007c02 */ /* 0x002fce0008000f00 */
.L_x_178:
[----:B-1----:R1:W2:Y:S02]  /*8380*/  SYNCS.PHASECHK.TRANS64.TRYWAIT P0, [R0+URZ], R2 ;  /* 0x00000002000075a7 */ /* 0x0022a400080011ff */
[----:B--2---:R-:W-:Y:S05]  /*8390*/  @!P0 NANOSLEEP.SYNCS 0x989680 ;  /* 0x009896800000895d */ /* 0x004fea0003900000 */
[----:B------:R-:W2:Y:S02]  /*83a0*/  @!P0 SYNCS.PHASECHK.TRANS64 P0, [R0+URZ], R2 ;  /* 0x00000002000085a7 */ /* 0x000ea400080010ff */
[----:B--2---:R-:W-:Y:S05]  /*83b0*/  @!P0 BRA `(.L_x_178) ;  /* 0xfffffffc00f08947 */ /* 0x004fea000383ffff */
[----:B------:R-:W-:Y:S05]  /*83c0*/  BRA `(.L_x_179) ;  /* 0xffffffc400347947 */ /* 0x000fea000383ffff */
.L_x_92:
[----:B------:R-:W-:-:S07]  /*83d0*/  MOV R0, UR5 ;  /* 0x0000000500007c02 */ /* 0x000fce0008000f00 */
.L_x_180:
[----:B-1----:R1:W2:Y:S02]  /*83e0*/  SYNCS.PHASECHK.TRANS64.TRYWAIT P0, [R0+URZ], R3 ;  /* 0x00000003000075a7 */ /* 0x0022a400080011ff */
[----:B--2---:R-:W-:Y:S05]  /*83f0*/  @!P0 NANOSLEEP.SYNCS 0x989680 ;  /* 0x009896800000895d */ /* 0x004fea0003900000 */
[----:B------:R-:W2:Y:S02]  /*8400*/  @!P0 SYNCS.PHASECHK.TRANS64 P0, [R0+URZ], R3 ;  /* 0x00000003000085a7 */ /* 0x000ea400080010ff */
[----:B--2---:R-:W-:Y:S05]  /*8410*/  @!P0 BRA `(.L_x_180) ;  /* 0xfffffffc00f08947 */ /* 0x004fea000383ffff */
[----:B------:R-:W-:Y:S05]  /*8420*/  BRA `(.L_x_181) ;  /* 0xffffffc400407947 */ /* 0x000fea000383ffff */
.L_x_93:
[----:B------:R-:W-:-:S07]  /*8430*/  MOV R0, UR5 ;  /* 0x0000000500007c02 */ /* 0x000fce0008000f00 */
.L_x_182:
[----:B-1----:R1:W2:Y:S02]  /*8440*/  SYNCS.PHASECHK.TRANS64.TRYWAIT P0, [R0+URZ], R3 ;  /* 0x00000003000075a7 */ /* 0x0022a400080011ff */
[----:B--2---:R-:W-:Y:S05]  /*8450*/  @!P0 NANOSLEEP.SYNCS 0x989680 ;  /* 0x009896800000895d */ /* 0x004fea0003900000 */
[----:B------:R-:W2:Y:S02]  /*8460*/  @!P0 SYNCS.PHASECHK.TRANS64 P0, [R0+URZ], R3 ;  /* 0x00000003000085a7 */ /* 0x000ea400080010ff */
[----:B--2---:R-:W-:Y:S05]  /*8470*/  @!P0 BRA `(.L_x_182) ;  /* 0xfffffffc00f08947 */ /* 0x004fea000383ffff */
[----:B------:R-:W-:Y:S05]  /*8480*/  BRA `(.L_x_183) ;  /* 0xffffffc4004c7947 */ /* 0x000fea000383ffff */
.L_x_96:
[----:B------:R-:W-:-:S07]  /*8490*/  MOV R0, UR26 ;  /* 0x0000001a00007c02 */ /* 0x000fce0008000f00 */
.L_x_184:
[----:B-1----:R1:W2:Y:S02]  /*84a0*/  SYNCS.PHASECHK.TRANS64.TRYWAIT P1, [R0+URZ+0x1c0], R2 ;  /* 0x0001c002000075a7 */ /* 0x0022a400080211ff */
[----:B--2---:R-:W-:Y:S05]  /*84b0*/  @!P1 NANOSLEEP.SYNCS 0x989680 ;  /* 0x009896800000995d */ /* 0x004fea0003900000 */
[----:B------:R-:W2:Y:S02]  /*84c0*/  @!P1 SYNCS.PHASECHK.TRANS64 P1, [R0+URZ+0x1c0], R2 ;  /* 0x0001c002000095a7 */ /* 0x000ea400080210ff */
[----:B--2---:R-:W-:Y:S05]  /*84d0*/  @!P1 BRA `(.L_x_184) ;  /* 0xfffffffc00f09947 */ /* 0x004fea000383ffff */
[----:B------:R-:W-:Y:S05]  /*84e0*/  BRA `(.L_x_185) ;  /* 0xffffffc400987947 */ /* 0x000fea000383ffff */
.L_x_101:
[----:B--2---:R2:W4:Y:S02]  /*84f0*/  SYNCS.PHASECHK.TRANS64.TRYWAIT P0, [R7+URZ+0x140], R0 ;  /* 0x00014000070075a7 */ /* 0x00452400080011ff */
[----:B----4-:R-:W-:Y:S05]  /*8500*/  @!P0 NANOSLEEP.SYNCS 0x989680 ;  /* 0x009896800000895d */ /* 0x010fea0003900000 */
[----:B------:R-:W4:Y:S02]  /*8510*/  @!P0 SYNCS.PHASECHK.TRANS64 P0, [R7+URZ+0x140], R0 ;  /* 0x00014000070085a7 */ /* 0x000f2400080010ff */
[----:B----4-:R-:W-:Y:S05]  /*8520*/  @!P0 BRA `(.L_x_101) ;  /* 0xfffffffc00f08947 */ /* 0x010fea000383ffff */
[----:B------:R-:W-:Y:S05]  /*8530*/  BRA `(.L_x_186) ;  /* 0xffffffc800b87947 */ /* 0x000fea000383ffff */
.L_x_104:
[----:B-1----:R-:W-:Y:S07]  /*8540*/  MOV R0, UR17 ;  /* 0x0000001100007c02 */ /* 0x002fee0008000f00 */
.L_x_187:
[----:B-1----:R1:W2:Y:S02]  /*8550*/  SYNCS.PHASECHK.TRANS64.TRYWAIT P2, [R0+URZ+0x138], R7 ;  /* 0x00013807000075a7 */ /* 0x0022a400080411ff */
[----:B--2---:R-:W-:Y:S05]  /*8560*/  @!P2 NANOSLEEP.SYNCS 0x989680 ;  /* 0x009896800000a95d */ /* 0x004fea0003900000 */
[----:B------:R-:W2:Y:S02]  /*8570*/  @!P2 SYNCS.PHASECHK.TRANS64 P2, [R0+URZ+0x138], R7 ;  /* 0x000138070000a5a7 */ /* 0x000ea400080410ff */
[----:B--2---:R-:W-:Y:S05]  /*8580*/  @!P2 BRA `(.L_x_187) ;  /* 0xfffffffc00f0a947 */ /* 0x004fea000383ffff */
[----:B------:R-:W-:Y:S05]  /*8590*/  BRA `(.L_x_103) ;  /* 0xffffffd000187947 */ /* 0x000fea000383ffff */
.L_x_107:
[----:B-1----:R-:W-:Y:S07]  /*85a0*/  MOV R0, UR17 ;  /* 0x0000001100007c02 */ /* 0x002fee0008000f00 */
.L_x_188:
[----:B-1----:R1:W2:Y:S02]  /*85b0*/  SYNCS.PHASECHK.TRANS64.TRYWAIT P0, [R0+URZ+0x128], R6 ;  /* 0x00012806000075a7 */ /* 0x0022a400080011ff */
[----:B--2---:R-:W-:Y:S05]  /*85c0*/  @!P0 NANOSLEEP.SYNCS 0x989680 ;  /* 0x009896800000895d */ /* 0x004fea0003900000 */
[----:B------:R-:W2:Y:S02]  /*85d0*/  @!P0 SYNCS.PHASECHK.TRANS64 P0, [R0+URZ+0x128], R6 ;  /* 0x00012806000085a7 */ /* 0x000ea400080010ff */
[----:B--2---:R-:W-:Y:S05]  /*85e0*/  @!P0 BRA `(.L_x_188) ;  /* 0xfffffffc00f08947 */ /* 0x004fea000383ffff */
[----:B------:R-:W-:Y:S05]  /*85f0*/  BRA `(.L_x_189) ;  /* 0xffffffd000687947 */ /* 0x000fea000383ffff */
.L_x_110:
[----:B--2---:R2:W3:Y:S02]  /*8600*/  SYNCS.PHASECHK.TRANS64.TRYWAIT P0, [R3+URZ+0x140], R0 ;  /* 0x00014000030075a7 */ /* 0x0044e400080011ff */
[----:B---3--:R-:W-:Y:S05]  /*8610*/  @!P0 NANOSLEEP.SYNCS 0x989680 ;  /* 0x009896800000895d */ /* 0x008fea0003900000 */
[----:B------:R-:W3:Y:S02]  /*8620*/  @!P0 SYNCS.PHASECHK.TRANS64 P0, [R3+URZ+0x140], R0 ;  /* 0x00014000030085a7 */ /* 0x000ee400080010ff */
[----:B---3--:R-:W-:Y:S05]  /*8630*/  @!P0 BRA `(.L_x_110) ;  /* 0xfffffffc00f08947 */ /* 0x008fea000383ffff */
[----:B------:R-:W-:Y:S05]  /*8640*/  BRA `(.L_x_190) ;  /* 0xffffffd400c07947 */ /* 0x000fea000383ffff */
.L_x_121:
[----:B-1----:R-:W-:Y:S04]  /*8650*/  MOV R0, UR44 ;  /* 0x0000002c00007c02 */ /* 0x002fe80008000f00 */
[----:B------:R1:W2:Y:S03]  /*8660*/  SYNCS.PHASECHK.TRANS64.TRYWAIT P1, [R0+URZ+0x120], R3 ;  /* 0x00012003000075a7 */ /* 0x0002a600080211ff */
[----:B--2---:R-:W-:Y:S05]  /*8670*/  @!P1 NANOSLEEP.SYNCS 0x989680 ;  /* 0x009896800000995d */ /* 0x004fea0003900000 */
[----:B------:R-:W2:Y:S02]  /*8680*/  @!P1 SYNCS.PHASECHK.TRANS64 P1, [R0+URZ+0x120], R3 ;  /* 0x00012003000095a7 */ /* 0x000ea400080210ff */
[----:B--2---:R-:W-:Y:S05]  /*8690*/  @!P1 BRA `(.L_x_121) ;  /* 0xfffffffc00ec9947 */ /* 0x004fea000383ffff */
[----:B------:R-:W-:Y:S05]  /*86a0*/  BRA `(.L_x_120) ;  /* 0xffffffe000f87947 */ /* 0x000fea000383ffff */
.L_x_123:
[----:B-1----:R1:W2:Y:S02]  /*86b0*/  SYNCS.PHASECHK.TRANS64.TRYWAIT P1, [R82+URZ+0x160], R4 ;  /* 0x00016004520075a7 */ /* 0x0022a400080211ff */
[----:B--2---:R-:W-:Y:S05]  /*86c0*/  @!P1 NANOSLEEP.SYNCS 0x989680 ;  /* 0x009896800000995d */ /* 0x004fea0003900000 */
[----:B------:R-:W2:Y:S02]  /*86d0*/  @!P1 SYNCS.PHASECHK.TRANS64 P1, [R82+URZ+0x160], R4 ;  /* 0x00016004520095a7 */ /* 0x000ea400080210ff */
[----:B--2---:R-:W-:Y:S05]  /*86e0*/  @!P1 BRA `(.L_x_123) ;  /* 0xfffffffc00f09947 */ /* 0x004fea000383ffff */
[----:B------:R-:W-:Y:S05]  /*86f0*/  BRA `(.L_x_122) ;  /* 0xffffffe400387947 */ /* 0x000fea000383ffff */
        .weak           $__internal_0_$__cuda_sm10x_tcgen05_guardrail_trap_col_being_dealloced_not_returned_by_alloc
        .type           $__internal_0_$__cuda_sm10x_tcgen05_guardrail_trap_col_being_dealloced_not_returned_by_alloc,@function
        .size           $__internal_0_$__cuda_sm10x_tcgen05_guardrail_trap_col_being_dealloced_not_returned_by_alloc,($__internal_1_$__cuda_sm10x_tcgen05_guardrail_trap_phase_invalid_during_alloc - $__internal_0_$__cuda_sm10x_tcgen05_guardrail_trap_col_being_dealloced_not_returned_by_alloc)
$__internal_0_$__cuda_sm10x_tcgen05_guardrail_trap_col_being_dealloced_not_returned_by_alloc:
[----:B------:R-:W-:Y:S05]  /*8700*/  BPT.TRAP 0x1 ;  /* 0x000000040000795c */ /* 0x000fea0000300000 */
[----:B------:R-:W-:-:S04]  /*8710*/  HFMA2 R3, -RZ, RZ, 0, 0 ;  /* 0x00000000ff037431 */ /* 0x000fc800000001ff */
[----:B------:R-:W-:Y:S05]  /*8720*/  RET.REL.NODEC R2 `(_ZN7cutlass13device_kernelINS_4gemm6kernel13GemmUniversalIN4cute5tupleIJiiiiEEENS1_10collective13CollectiveMmaINS1_35MainloopSm100TmaUmmaWarpSpecializedILi18ELi2ELi4ENS5_IJNS4_1CILi2EEESB_NSA_ILi1EEEEEEEENS5_IJNSA_ILi128EEENSA_ILi64EEESF_EEENS_12float_e4m3_tENS5_IJlSC_lEEESI_SJ_NS4_8TiledMMAINS4_8MMA_AtomIJNS4_10MMA_TraitsINS4_25SM100_MMA_F8F6F4_2x1SM_SSEJSI_SI_fSF_SG_NS4_17integral_constantINS4_4UMMA5MajorELSQ_0EEESR_NSO_INSP_7ScaleInELSS_0EEEST_EEEEEENS4_6LayoutINS5_IJSC_SC_SC_EEENS5_IJNSA_ILi0EEESY_SY_EEEEENS5_IJNS4_10UnderscoreES11_S11_EEEEENS4_28SM100_TMA_2SM_LOAD_MULTICASTENS4_14ComposedLayoutINS4_7SwizzleILi3ELi4ELi3EEENS4_18smem_ptr_flag_bitsILi8EEENSW_INS5_IJNSA_ILi8EEESF_EEENS5_IJSF_SC_EEEEEEEvNS4_8identityENS4_18SM100_TMA_2SM_LOADES1E_vS1F_EENS_8epilogue10collective18CollectiveEpilogueINS1I_23Sm100TmaWarpSpecializedILi1ELi1ELi32ELb0ELb0EEEJNS5_IJSG_SG_SF_EEENS5_IJNSW_ISG_SC_EES1O_EEESI_SJ_SI_SJ_NS1I_6fusion15FusionCallbacksIS1M_NS1Q_17LinearCombinationISI_fSI_fLNS_15FloatRoundStyleE2EEES1N_S1P_JEEENS4_5SM1004TMEM4LOAD26SM100_TMEM_LOAD_32dp32b32xENS4_13SM90_TMA_LOADENS15_INS16_ILi2ELi4ELi3EEES19_NSW_INS5_IJS1A_SG_EEENS5_IJSG_SC_EEEEEEENS4_39AutoVectorizingCopyWithAssumedAlignmentILi128EEENS4_14SM90_TMA_STOREES25_S27_S27_EEEvvEEEEvNT_6ParamsE) ;  /* 0xffffff7802347950 */ /* 0x000fea0003c3ffff */
        .weak           $__internal_1_$__cuda_sm10x_tcgen05_guardrail_trap_phase_invalid_during_alloc
        .type           $__internal_1_$__cuda_sm10x_tcgen05_guardrail_trap_phase_invalid_during_alloc,@function
        .size           $__internal_1_$__cuda_sm10x_tcgen05_guardrail_trap_phase_invalid_during_alloc,($__internal_2_$__cuda_sm10x_tcgen05_guardrail_trap_unallocated_columns_being_dealloced - $__internal_1_$__cuda_sm10x_tcgen05_guardrail_trap_phase_invalid_during_alloc)
$__internal_1_$__cuda_sm10x_tcgen05_guardrail_trap_phase_invalid_during_alloc:
[----:B------:R-:W-:Y:S05]  /*8730*/  BPT.TRAP 0x1 ;  /* 0x000000040000795c */ /* 0x000fea0000300000 */
[----:B------:R-:W-:-:S04]  /*8740*/  MOV R5, 0x0 ;  /* 0x0000000000057802 */ /* 0x000fc80000000f00 */
[----:B------:R-:W-:Y:S05]  /*8750*/  RET.REL.NODEC R4 `(_ZN7cutlass13device_kernelINS_4gemm6kernel13GemmUniversalIN4cute5tupleIJiiiiEEENS1_10collective13CollectiveMmaINS1_35MainloopSm100TmaUmmaWarpSpecializedILi18ELi2ELi4ENS5_IJNS4_1CILi2EEESB_NSA_ILi1EEEEEEEENS5_IJNSA_ILi128EEENSA_ILi64EEESF_EEENS_12float_e4m3_tENS5_IJlSC_lEEESI_SJ_NS4_8TiledMMAINS4_8MMA_AtomIJNS4_10MMA_TraitsINS4_25SM100_MMA_F8F6F4_2x1SM_SSEJSI_SI_fSF_SG_NS4_17integral_constantINS4_4UMMA5MajorELSQ_0EEESR_NSO_INSP_7ScaleInELSS_0EEEST_EEEEEENS4_6LayoutINS5_IJSC_SC_SC_EEENS5_IJNSA_ILi0EEESY_SY_EEEEENS5_IJNS4_10UnderscoreES11_S11_EEEEENS4_28SM100_TMA_2SM_LOAD_MULTICASTENS4_14ComposedLayoutINS4_7SwizzleILi3ELi4ELi3EEENS4_18smem_ptr_flag_bitsILi8EEENSW_INS5_IJNSA_ILi8EEESF_EEENS5_IJSF_SC_EEEEEEEvNS4_8identityENS4_18SM100_TMA_2SM_LOADES1E_vS1F_EENS_8epilogue10collective18CollectiveEpilogueINS1I_23Sm100TmaWarpSpecializedILi1ELi1ELi32ELb0ELb0EEEJNS5_IJSG_SG_SF_EEENS5_IJNSW_ISG_SC_EES1O_EEESI_SJ_SI_SJ_NS1I_6fusion15FusionCallbacksIS1M_NS1Q_17LinearCombinationISI_fSI_fLNS_15FloatRoundStyleE2EEES1N_S1P_JEEENS4_5SM1004TMEM4LOAD26SM100_TMEM_LOAD_32dp32b32xENS4_13SM90_TMA_LOADENS15_INS16_ILi2ELi4ELi3EEES19_NSW_INS5_IJS1A_SG_EEENS5_IJSG_SC_EEEEEEENS4_39AutoVectorizingCopyWithAssumedAlignmentILi128EEENS4_14SM90_TMA_STOREES25_S27_S27_EEEvvEEEEvNT_6ParamsE) ;  /* 0xffffff7804287950 */ /* 0x000fea0003c3ffff */
        .weak           $__internal_2_$__cuda_sm10x_tcgen05_guardrail_trap_unallocated_columns_being_dealloced
        .type           $__internal_2_$__cuda_sm10x_tcgen05_guardrail_trap_unallocated_columns_being_dealloced,@function
        .size           $__internal_2_$__cuda_sm10x_tcgen05_guardrail_trap_unallocated_columns_being_dealloced,(.L_x_192 - $__internal_2_$__cuda_sm10x_tcgen05_guardrail_trap_unallocated_columns_being_dealloced)
$__internal_2_$__cuda_sm10x_tcgen05_guardrail_trap_unallocated_columns_being_dealloced:
[----:B------:R-:W-:Y:S05]  /*8760*/  BPT.TRAP 0x1 ;  /* 0x000000040000795c */ /* 0x000fea0000300000 */
[----:B------:R-:W-:-:S04]  /*8770*/  HFMA2 R3, -RZ, RZ, 0, 0 ;  /* 0x00000000ff037431 */ /* 0x000fc800000001ff */
[----:B------:R-:W-:Y:S05]  /*8780*/  RET.REL.NODEC R2 `(_ZN7cutlass13device_kernelINS_4gemm6kernel13GemmUniversalIN4cute5tupleIJiiiiEEENS1_10collective13CollectiveMmaINS1_35MainloopSm100TmaUmmaWarpSpecializedILi18ELi2ELi4ENS5_IJNS4_1CILi2EEESB_NSA_ILi1EEEEEEEENS5_IJNSA_ILi128EEENSA_ILi64EEESF_EEENS_12float_e4m3_tENS5_IJlSC_lEEESI_SJ_NS4_8TiledMMAINS4_8MMA_AtomIJNS4_10MMA_TraitsINS4_25SM100_MMA_F8F6F4_2x1SM_SSEJSI_SI_fSF_SG_NS4_17integral_constantINS4_4UMMA5MajorELSQ_0EEESR_NSO_INSP_7ScaleInELSS_0EEEST_EEEEEENS4_6LayoutINS5_IJSC_SC_SC_EEENS5_IJNSA_ILi0EEESY_SY_EEEEENS5_IJNS4_10UnderscoreES11_S11_EEEEENS4_28SM100_TMA_2SM_LOAD_MULTICASTENS4_14ComposedLayoutINS4_7SwizzleILi3ELi4ELi3EEENS4_18smem_ptr_flag_bitsILi8EEENSW_INS5_IJNSA_ILi8EEESF_EEENS5_IJSF_SC_EEEEEEEvNS4_8identityENS4_18SM100_TMA_2SM_LOADES1E_vS1F_EENS_8epilogue10collective18CollectiveEpilogueINS1I_23Sm100TmaWarpSpecializedILi1ELi1ELi32ELb0ELb0EEEJNS5_IJSG_SG_SF_EEENS5_IJNSW_ISG_SC_EES1O_EEESI_SJ_SI_SJ_NS1I_6fusion15FusionCallbacksIS1M_NS1Q_17LinearCombinationISI_fSI_fLNS_15FloatRoundStyleE2EEES1N_S1P_JEEENS4_5SM1004TMEM4LOAD26SM100_TMEM_LOAD_32dp32b32xENS4_13SM90_TMA_LOADENS15_INS16_ILi2ELi4ELi3EEES19_NSW_INS5_IJS1A_SG_EEENS5_IJSG_SC_EEEEEEENS4_39AutoVectorizingCopyWithAssumedAlignmentILi128EEENS4_14SM90_TMA_STOREES25_S27_S27_EEEvvEEEEvNT_6ParamsE) ;  /* 0xffffff78021c7950 */ /* 0x000fea0003c3ffff */
.L_x_191:
[----:B------:R-:W-:-:S00]  /*8790*/  BRA `(.L_x_191) ;  /* 0xfffffffc00fc7947 */ /* 0x000fc0000383ffff */
[----:B------:R-:W-:-:S00]  /*87a0*/  NOP ;  /* 0x0000000000007918 */ /* 0x000fc00000000000 */
        /* <DEDUP_REMOVED lines=13> */
.L_x_192:


//--------------------- .nv.global.init           --------------------------
	.section	.nv.global.init,"aw",@progbits
.nv.global.init:
	.type		$str$27,@object
	.size		$str$27,($str$28 - $str$27)
$str$27:
        /*0000*/ 	.byte	0x28, 0x61, 0x64, 0x64, 0x72, 0x65, 0x73, 0x73, 0x20, 0x26, 0x20, 0x6d, 0x61, 0x73, 0x6b, 0x29
        /*0010*/ 	.byte	0x20, 0x3d, 0x3d, 0x20, 0x30, 0x00
	.type		$str$28,@object
	.size		$str$28,($str$26 - $str$28)
$str$28:
        /*0016*/ 	.byte	0x2f, 0x74, 0x6d, 0x70, 0x2f, 0x63, 0x75, 0x74, 0x6c, 0x61, 0x73, 0x73, 0x5f, 0x73, 0x77, 0x65
        /*0026*/ 	.byte	0x65, 0x70, 0x5f, 0x73, 0x72, 0x63, 0x2f, 0x69, 0x6e, 0x63, 0x6c, 0x75, 0x64, 0x65, 0x2f, 0x63
        /*0036*/ 	.byte	0x75, 0x74, 0x65, 0x2f, 0x70, 0x6f, 0x69, 0x6e, 0x74, 0x65, 0x72, 0x5f, 0x66, 0x6c, 0x61, 0x67
        /*0046*/ 	.byte	0x67, 0x65, 0x64, 0x2e, 0x68, 0x70, 0x70, 0x00
	.type		$str$26,@object
	.size		$str$26,($str$25 - $str$26)
$str$26:
        /*004e*/ 	.byte	0x2f, 0x74, 0x6d, 0x70, 0x2f, 0x63, 0x75, 0x74, 0x6c, 0x61, 0x73, 0x73, 0x5f, 0x73, 0x77, 0x65
        /*005e*/ 	.byte	0x65, 0x70, 0x5f, 0x73, 0x72, 0x63, 0x2f, 0x69, 0x6e, 0x63, 0x6c, 0x75, 0x64, 0x65, 0x2f, 0x63
        /*006e*/ 	.byte	0x75, 0x74, 0x65, 0x2f, 0x61, 0x74, 0x6f, 0x6d, 0x2f, 0x63, 0x6f, 0x70, 0x79, 0x5f, 0x74, 0x72
        /*007e*/ 	.byte	0x61, 0x69, 0x74, 0x73, 0x5f, 0x73, 0x6d, 0x31, 0x30, 0x30, 0x2e, 0x68, 0x70, 0x70, 0x00
	.type		$str$25,@object
	.size		$str$25,(__unnamed_1 - $str$25)
$str$25:
        /*008d*/ 	.byte	0x28, 0x28, 0x75, 0x69, 0x6e, 0x74, 0x33, 0x32, 0x5f, 0x74, 0x28, 0x74, 0x68, 0x72, 0x65, 0x61
        /*009d*/ 	.byte	0x64, 0x49, 0x64, 0x78, 0x2e, 0x78, 0x29, 0x20, 0x2f, 0x20, 0x33, 0x32, 0x29, 0x20, 0x25, 0x20
        /*00ad*/ 	.byte	0x34, 0x29, 0x20, 0x3d, 0x3d, 0x20, 0x28, 0x28, 0x28, 0x74, 0x6d, 0x65, 0x6d, 0x5f, 0x61, 0x64
        /*00bd*/ 	.byte	0x64, 0x72, 0x20, 0x3e, 0x3e, 0x20, 0x31, 0x36, 0x29, 0x20, 0x2f, 0x20, 0x33, 0x32, 0x29, 0x20
        /*00cd*/ 	.byte	0x25, 0x20, 0x34, 0x29, 0x00
	.type		__unnamed_1,@object
	.size		__unnamed_1,(__unnamed_2 - __unnamed_1)
__unnamed_1:
        /*00d2*/ 	.byte	0x61, 0x75, 0x74, 0x6f, 0x20, 0x63, 0x75, 0x74, 0x65, 0x3a, 0x3a, 0x61, 0x73, 0x5f, 0x70, 0x6f
        /* <DEDUP_REMOVED lines=24> */
        /*0262*/ 	.byte	0x3c, 0x34, 0x30, 0x39, 0x36, 0x3e, 0x3e, 0x3e, 0x3e, 0x5d, 0x00
	.type		__unnamed_2,@object
	.size		__unnamed_2,(.L_2 - __unnamed_2)
__unnamed_2:
        /* <DEDUP_REMOVED lines=40> */
        /*04ed*/ 	.byte	0x74, 0x65, 0x3a, 0x3a, 0x43, 0x3c, 0x30, 0x3e, 0x3e, 0x3e, 0x3e, 0x5d, 0x00
.L_2:


//--------------------- .nv.shared._ZN7cutlass13device_kernelINS_4gemm6kernel13GemmUniversalIN4cute5tupleIJiiiiEEENS1_10collective13CollectiveMmaINS1_35MainloopSm100TmaUmmaWarpSpecializedILi18ELi2ELi4ENS5_IJNS4_1CILi2EEESB_NSA_ILi1EEEEEEEENS5_IJNSA_ILi128EEENSA_ILi64EEESF_EEENS_12float_e4m3_tENS5_IJlSC_lEEESI_SJ_NS4_8TiledMMAINS4_8MMA_AtomIJNS4_10MMA_TraitsINS4_25SM100_MMA_F8F6F4_2x1SM_SSEJSI_SI_fSF_SG_NS4_17integral_constantINS4_4UMMA5MajorELSQ_0EEESR_NSO_INSP_7ScaleInELSS_0EEEST_EEEEEENS4_6LayoutINS5_IJSC_SC_SC_EEENS5_IJNSA_ILi0EEESY_SY_EEEEENS5_IJNS4_10UnderscoreES11_S11_EEEEENS4_28SM100_TMA_2SM_LOAD_MULTICASTENS4_14ComposedLayoutINS4_7SwizzleILi3ELi4ELi3EEENS4_18smem_ptr_flag_bitsILi8EEENSW_INS5_IJNSA_ILi8EEESF_EEENS5_IJSF_SC_EEEEEEEvNS4_8identityENS4_18SM100_TMA_2SM_LOADES1E_vS1F_EENS_8epilogue10collective18CollectiveEpilogueINS1I_23Sm100TmaWarpSpecializedILi1ELi1ELi32ELb0ELb0EEEJNS5_IJSG_SG_SF_EEENS5_IJNSW_ISG_SC_EES1O_EEESI_SJ_SI_SJ_NS1I_6fusion15FusionCallbacksIS1M_NS1Q_17LinearCombinationISI_fSI_fLNS_15FloatRoundStyleE2EEES1N_S1P_JEEENS4_5SM1004TMEM4LOAD26SM100_TMEM_LOAD_32dp32b32xENS4_13SM90_TMA_LOADENS15_INS16_ILi2ELi4ELi3EEES19_NSW_INS5_IJS1A_SG_EEENS5_IJSG_SC_EEEEEEENS4_39AutoVectorizingCopyWithAssumedAlignmentILi128EEENS4_14SM90_TMA_STOREES25_S27_S27_EEEvvEEEEvNT_6ParamsE --------------------------
	.section	.nv.shared._ZN7cutlass13device_kernelINS_4gemm6kernel13GemmUniversalIN4cute5tupleIJiiiiEEENS1_10collective13CollectiveMmaINS1_35MainloopSm100TmaUmmaWarpSpecializedILi18ELi2ELi4ENS5_IJNS4_1CILi2EEESB_NSA_ILi1EEEEEEEENS5_IJNSA_ILi128EEENSA_ILi64EEESF_EEENS_12float_e4m3_tENS5_IJlSC_lEEESI_SJ_NS4_8TiledMMAINS4_8MMA_AtomIJNS4_10MMA_TraitsINS4_25SM100_MMA_F8F6F4_2x1SM_SSEJSI_SI_fSF_SG_NS4_17integral_constantINS4_4UMMA5MajorELSQ_0EEESR_NSO_INSP_7ScaleInELSS_0EEEST_EEEEEENS4_6LayoutINS5_IJSC_SC_SC_EEENS5_IJNSA_ILi0EEESY_SY_EEEEENS5_IJNS4_10UnderscoreES11_S11_EEEEENS4_28SM100_TMA_2SM_LOAD_MULTICASTENS4_14ComposedLayoutINS4_7SwizzleILi3ELi4ELi3EEENS4_18smem_ptr_flag_bitsILi8EEENSW_INS5_IJNSA_ILi8EEESF_EEENS5_IJSF_SC_EEEEEEEvNS4_8identityENS4_18SM100_TMA_2SM_LOADES1E_vS1F_EENS_8epilogue10collective18CollectiveEpilogueINS1I_23Sm100TmaWarpSpecializedILi1ELi1ELi32ELb0ELb0EEEJNS5_IJSG_SG_SF_EEENS5_IJNSW_ISG_SC_EES1O_EEESI_SJ_SI_SJ_NS1I_6fusion15FusionCallbacksIS1M_NS1Q_17LinearCombinationISI_fSI_fLNS_15FloatRoundStyleE2EEES1N_S1P_JEEENS4_5SM1004TMEM4LOAD26SM100_TMEM_LOAD_32dp32b32xENS4_13SM90_TMA_LOADENS15_INS16_ILi2ELi4ELi3EEES19_NSW_INS5_IJS1A_SG_EEENS5_IJSG_SC_EEEEEEENS4_39AutoVectorizingCopyWithAssumedAlignmentILi128EEENS4_14SM90_TMA_STOREES25_S27_S27_EEEvvEEEEvNT_6ParamsE,"aw",@nobits
	.sectionflags	@""
	.align	16
	.zero		1024


//--------------------- .nv.shared.reserved.0     --------------------------
	.section	.nv.shared.reserved.0,"aw",@nobits
	.weak		__nv_reservedSMEM_offset_0_alias
	.size		__nv_reservedSMEM_offset_0_alias, 0, 64
	.other		__nv_reservedSMEM_offset_0_alias,@"STO_CUDA_RESERVED_SHARED STV_DEFAULT"
__nv_reservedSMEM_offset_0_alias:
	.zero		0
.nv.shared.reserved.0:
	.zero		64
	.weak		__nv_reservedSMEM_tcgen05_partition
	.type		__nv_reservedSMEM_tcgen05_partition,@object
	.size		__nv_reservedSMEM_tcgen05_partition,(.L_0 - __nv_reservedSMEM_tcgen05_partition)
__nv_reservedSMEM_tcgen05_partition:
	.zero		32
.L_0:


//--------------------- .nv.global                --------------------------
	.section	.nv.global,"aw",@nobits
.nv.global:
	.type		_ZN39_INTERNAL_80eb8203_4_k_cu_4d2d523a_81454cute1_E,@object
	.size		_ZN39_INTERNAL_80eb8203_4_k_cu_4d2d523a_81454cute1_E,(_ZN39_INTERNAL_80eb8203_4_k_cu_4d2d523a_81454cuda3std3__45__cpo6cbeginE - _ZN39_INTERNAL_80eb8203_4_k_cu_4d2d523a_81454cute1_E)
_ZN39_INTERNAL_80eb8203_4_k_cu_4d2d523a_81454cute1_E:
	.zero		1
	.type		_ZN39_INTERNAL_80eb8203_4_k_cu_4d2d523a_81454cuda3std3__45__cpo6cbeginE,@object
	.size		_ZN39_INTERNAL_80eb8203_4_k_cu_4d2d523a_81454cuda3std3__45__cpo6cbeginE,(_ZN39_INTERNAL_80eb8203_4_k_cu_4d2d523a_81454cuda3std3__48in_placeE - _ZN39_INTERNAL_80eb8203_4_k_cu_4d2d523a_81454cuda3std3__45__cpo6cbeginE)
_ZN39_INTERNAL_80eb8203_4_k_cu_4d2d523a_81454cuda3std3__45__cpo6cbeginE:
	.zero		1
	.type		_ZN39_INTERNAL_80eb8203_4_k_cu_4d2d523a_81454cuda3std3__48in_placeE,@object
	.size		_ZN39_INTERNAL_80eb8203_4_k_cu_4d2d523a_81454cuda3std3__48in_placeE,(_ZN39_INTERNAL_80eb8203_4_k_cu_4d2d523a_81454cuda3std6ranges3__45__cpo9iter_moveE - _ZN39_INTERNAL_80eb8203_4_k_cu_4d2d523a_81454cuda3std3__48in_placeE)
_ZN39_INTERNAL_80eb8203_4_k_cu_4d2d523a_81454cuda3std3__48in_placeE:
	.zero		1
	.type		_ZN39_INTERNAL_80eb8203_4_k_cu_4d2d523a_81454cuda3std6ranges3__45__cpo9iter_moveE,@object
	.size		_ZN39_INTERNAL_80eb8203_4_k_cu_4d2d523a_81454cuda3std6ranges3__45__cpo9iter_moveE,(_ZN39_INTERNAL_80eb8203_4_k_cu_4d2d523a_81454cuda3std3__45__cpo5beginE - _ZN39_INTERNAL_80eb8203_4_k_cu_4d2d523a_81454cuda3std6ranges3__45__cpo9iter_moveE)
_ZN39_INTERNAL_80eb8203_4_k_cu_4d2d523a_81454cuda3std6ranges3__45__cpo9iter_moveE:
	.zero		1
	.type		_ZN39_INTERNAL_80eb8203_4_k_cu_4d2d523a_81454cuda3std3__45__cpo5beginE,@object
	.size		_ZN39_INTERNAL_80eb8203_4_k_cu_4d2d523a_81454cuda3std3__45__cpo5beginE,(_ZN39_INTERNAL_80eb8203_4_k_cu_4d2d523a_81454cuda3std3__441_GLOBAL__N__80eb8203_4_k_cu_4d2d523a_81456ignoreE - _ZN39_INTERNAL_80eb8203_4_k_cu_4d2d523a_81454cuda3std3__45__cpo5beginE)
_ZN39_INTERNAL_80eb8203_4_k_cu_4d2d523a_81454cuda3std3__45__cpo5beginE:
	.zero		1
	.type		_ZN39_INTERNAL_80eb8203_4_k_cu_4d2d523a_81454cuda3std3__441_GLOBAL__N__80eb8203_4_k_cu_4d2d523a_81456ignoreE,@object
	.size		_ZN39_INTERNAL_80eb8203_4_k_cu_4d2d523a_81454cuda3std3__441_GLOBAL__N__80eb8203_4_k_cu_4d2d523a_81456ignoreE,(_ZN39_INTERNAL_80eb8203_4_k_cu_4d2d523a_81454cute7productE - _ZN39_INTERNAL_80eb8203_4_k_cu_4d2d523a_81454cuda3std3__441_GLOBAL__N__80eb8203_4_k_cu_4d2d523a_81456ignoreE)
_ZN39_INTERNAL_80eb8203_4_k_cu_4d2d523a_81454cuda3std3__441_GLOBAL__N__80eb8203_4_k_cu_4d2d523a_81456ignoreE:
	.zero		1
	.type		_ZN39_INTERNAL_80eb8203_4_k_cu_4d2d523a_81454cute7productE,@object
	.size		_ZN39_INTERNAL_80eb8203_4_k_cu_4d2d523a_81454cute7productE,(_ZN39_INTERNAL_80eb8203_4_k_cu_4d2d523a_81454cuda3std3__45__cpo3endE - _ZN39_INTERNAL_80eb8203_4_k_cu_4d2d523a_81454cute7productE)
_ZN39_INTERNAL_80eb8203_4_k_cu_4d2d523a_81454cute7productE:
	.zero		1
	.type		_ZN39_INTERNAL_80eb8203_4_k_cu_4d2d523a_81454cuda3std3__45__cpo3endE,@object
	.size		_ZN39_INTERNAL_80eb8203_4_k_cu_4d2d523a_81454cuda3std3__45__cpo3endE,(_ZN39_INTERNAL_80eb8203_4_k_cu_4d2d523a_81454cuda3std3__419piecewise_constructE - _ZN39_INTERNAL_80eb8203_4_k_cu_4d2d523a_81454cuda3std3__45__cpo3endE)
_ZN39_INTERNAL_80eb8203_4_k_cu_4d2d523a_81454cuda3std3__45__cpo3endE:
	.zero		1
	.type		_ZN39_INTERNAL_80eb8203_4_k_cu_4d2d523a_81454cuda3std3__419piecewise_constructE,@object
	.size		_ZN39_INTERNAL_80eb8203_4_k_cu_4d2d523a_81454cuda3std3__419piecewise_constructE,(_ZN39_INTERNAL_80eb8203_4_k_cu_4d2d523a_81454cuda3std3__45__cpo4cendE - _ZN39_INTERNAL_80eb8203_4_k_cu_4d2d523a_81454cuda3std3__419piecewise_constructE)
_ZN39_INTERNAL_80eb8203_4_k_cu_4d2d523a_81454cuda3std3__419piecewise_constructE:
	.zero		1
	.type		_ZN39_INTERNAL_80eb8203_4_k_cu_4d2d523a_81454cuda3std3__45__cpo4cendE,@object
	.size		_ZN39_INTERNAL_80eb8203_4_k_cu_4d2d523a_81454cuda3std3__45__cpo4cendE,(_ZN39_INTERNAL_80eb8203_4_k_cu_4d2d523a_81454cuda3std6ranges3__45__cpo4swapE - _ZN39_INTERNAL_80eb8203_4_k_cu_4d2d523a_81454cuda3std3__45__cpo4cendE)
_ZN39_INTERNAL_80eb8203_4_k_cu_4d2d523a_81454cuda3std3__45__cpo4cendE:
	.zero		1
	.type		_ZN39_INTERNAL_80eb8203_4_k_cu_4d2d523a_81454cuda3std6ranges3__45__cpo4swapE,@object
	.size		_ZN39_INTERNAL_80eb8203_4_k_cu_4d2d523a_81454cuda3std6ranges3__45__cpo4swapE,(.L_10 - _ZN39_INTERNAL_80eb8203_4_k_cu_4d2d523a_81454cuda3std6ranges3__45__cpo4swapE)
_ZN39_INTERNAL_80eb8203_4_k_cu_4d2d523a_81454cuda3std6ranges3__45__cpo4swapE:
	.zero		1
.L_10:


//--------------------- .nv.constant0._ZN7cutlass13device_kernelINS_4gemm6kernel13GemmUniversalIN4cute5tupleIJiiiiEEENS1_10collective13CollectiveMmaINS1_35MainloopSm100TmaUmmaWarpSpecializedILi18ELi2ELi4ENS5_IJNS4_1CILi2EEESB_NSA_ILi1EEEEEEEENS5_IJNSA_ILi128EEENSA_ILi64EEESF_EEENS_12float_e4m3_tENS5_IJlSC_lEEESI_SJ_NS4_8TiledMMAINS4_8MMA_AtomIJNS4_10MMA_TraitsINS4_25SM100_MMA_F8F6F4_2x1SM_SSEJSI_SI_fSF_SG_NS4_17integral_constantINS4_4UMMA5MajorELSQ_0EEESR_NSO_INSP_7ScaleInELSS_0EEEST_EEEEEENS4_6LayoutINS5_IJSC_SC_SC_EEENS5_IJNSA_ILi0EEESY_SY_EEEEENS5_IJNS4_10UnderscoreES11_S11_EEEEENS4_28SM100_TMA_2SM_LOAD_MULTICASTENS4_14ComposedLayoutINS4_7SwizzleILi3ELi4ELi3EEENS4_18smem_ptr_flag_bitsILi8EEENSW_INS5_IJNSA_ILi8EEESF_EEENS5_IJSF_SC_EEEEEEEvNS4_8identityENS4_18SM100_TMA_2SM_LOADES1E_vS1F_EENS_8epilogue10collective18CollectiveEpilogueINS1I_23Sm100TmaWarpSpecializedILi1ELi1ELi32ELb0ELb0EEEJNS5_IJSG_SG_SF_EEENS5_IJNSW_ISG_SC_EES1O_EEESI_SJ_SI_SJ_NS1I_6fusion15FusionCallbacksIS1M_NS1Q_17LinearCombinationISI_fSI_fLNS_15FloatRoundStyleE2EEES1N_S1P_JEEENS4_5SM1004TMEM4LOAD26SM100_TMEM_LOAD_32dp32b32xENS4_13SM90_TMA_LOADENS15_INS16_ILi2ELi4ELi3EEES19_NSW_INS5_IJS1A_SG_EEENS5_IJSG_SC_EEEEEEENS4_39AutoVectorizingCopyWithAssumedAlignmentILi128EEENS4_14SM90_TMA_STOREES25_S27_S27_EEEvvEEEEvNT_6ParamsE --------------------------
	.section	.nv.constant0._ZN7cutlass13device_kernelINS_4gemm6kernel13GemmUniversalIN4cute5tupleIJiiiiEEENS1_10collective13CollectiveMmaINS1_35MainloopSm100TmaUmmaWarpSpecializedILi18ELi2ELi4ENS5_IJNS4_1CILi2EEESB_NSA_ILi1EEEEEEEENS5_IJNSA_ILi128EEENSA_ILi64EEESF_EEENS_12float_e4m3_tENS5_IJlSC_lEEESI_SJ_NS4_8TiledMMAINS4_8MMA_AtomIJNS4_10MMA_TraitsINS4_25SM100_MMA_F8F6F4_2x1SM_SSEJSI_SI_fSF_SG_NS4_17integral_constantINS4_4UMMA5MajorELSQ_0EEESR_NSO_INSP_7ScaleInELSS_0EEEST_EEEEEENS4_6LayoutINS5_IJSC_SC_SC_EEENS5_IJNSA_ILi0EEESY_SY_EEEEENS5_IJNS4_10UnderscoreES11_S11_EEEEENS4_28SM100_TMA_2SM_LOAD_MULTICASTENS4_14ComposedLayoutINS4_7SwizzleILi3ELi4ELi3EEENS4_18smem_ptr_flag_bitsILi8EEENSW_INS5_IJNSA_ILi8EEESF_EEENS5_IJSF_SC_EEEEEEEvNS4_8identityENS4_18SM100_TMA_2SM_LOADES1E_vS1F_EENS_8epilogue10collective18CollectiveEpilogueINS1I_23Sm100TmaWarpSpecializedILi1ELi1ELi32ELb0ELb0EEEJNS5_IJSG_SG_SF_EEENS5_IJNSW_ISG_SC_EES1O_EEESI_SJ_SI_SJ_NS1I_6fusion15FusionCallbacksIS1M_NS1Q_17LinearCombinationISI_fSI_fLNS_15FloatRoundStyleE2EEES1N_S1P_JEEENS4_5SM1004TMEM4LOAD26SM100_TMEM_LOAD_32dp32b32xENS4_13SM90_TMA_LOADENS15_INS16_ILi2ELi4ELi3EEES19_NSW_INS5_IJS1A_SG_EEENS5_IJSG_SC_EEEEEEENS4_39AutoVectorizingCopyWithAssumedAlignmentILi128EEENS4_14SM90_TMA_STOREES25_S27_S27_EEEvvEEEEvNT_6ParamsE,"a",@progbits
	.sectionflags	@""
	.align	4
.nv.constant0._ZN7cutlass13device_kernelINS_4gemm6kernel13GemmUniversalIN4cute5tupleIJiiiiEEENS1_10collective13CollectiveMmaINS1_35MainloopSm100TmaUmmaWarpSpecializedILi18ELi2ELi4ENS5_IJNS4_1CILi2EEESB_NSA_ILi1EEEEEEEENS5_IJNSA_ILi128EEENSA_ILi64EEESF_EEENS_12float_e4m3_tENS5_IJlSC_lEEESI_SJ_NS4_8TiledMMAINS4_8MMA_AtomIJNS4_10MMA_TraitsINS4_25SM100_MMA_F8F6F4_2x1SM_SSEJSI_SI_fSF_SG_NS4_17integral_constantINS4_4UMMA5MajorELSQ_0EEESR_NSO_INSP_7ScaleInELSS_0EEEST_EEEEEENS4_6LayoutINS5_IJSC_SC_SC_EEENS5_IJNSA_ILi0EEESY_SY_EEEEENS5_IJNS4_10UnderscoreES11_S11_EEEEENS4_28SM100_TMA_2SM_LOAD_MULTICASTENS4_14ComposedLayoutINS4_7SwizzleILi3ELi4ELi3EEENS4_18smem_ptr_flag_bitsILi8EEENSW_INS5_IJNSA_ILi8EEESF_EEENS5_IJSF_SC_EEEEEEEvNS4_8identityENS4_18SM100_TMA_2SM_LOADES1E_vS1F_EENS_8epilogue10collective18CollectiveEpilogueINS1I_23Sm100TmaWarpSpecializedILi1ELi1ELi32ELb0ELb0EEEJNS5_IJSG_SG_SF_EEENS5_IJNSW_ISG_SC_EES1O_EEESI_SJ_SI_SJ_NS1I_6fusion15FusionCallbacksIS1M_NS1Q_17LinearCombinationISI_fSI_fLNS_15FloatRoundStyleE2EEES1N_S1P_JEEENS4_5SM1004TMEM4LOAD26SM100_TMEM_LOAD_32dp32b32xENS4_13SM90_TMA_LOADENS15_INS16_ILi2ELi4ELi3EEES19_NSW_INS5_IJS1A_SG_EEENS5_IJSG_SC_EEEEEEENS4_39AutoVectorizingCopyWithAssumedAlignmentILi128EEENS4_14SM90_TMA_STOREES25_S27_S27_EEEvvEEEEvNT_6ParamsE:
	.zero		2944


//--------------------- SYMBOLS --------------------------

	.type		.nv.reservedSmem.offset0,@object
	.size		.nv.reservedSmem.offset0,0x4
	.type		.nv.reservedSmem.cap,@object
	.size		.nv.reservedSmem.cap,0x4
	.type		__assertfail,@function
